//
// Generated by NVIDIA NVVM Compiler
//
// Compiler Build ID: CL-36424714
// Cuda compilation tools, release 13.0, V13.0.88
// Based on NVVM 20.0.0
//

.version 9.0
.target sm_100
.address_size 64

	// .globl	_ZN5cntns23vector_randomize_kernelEPdddi
.global .align 4 .b8 precalc_xorwow_matrix[102400];
.global .align 4 .b8 precalc_xorwow_offset_matrix[102400];
.global .align 4 .b8 mrg32k3aM1[2304];
.global .align 4 .b8 mrg32k3aM2[2304];
.global .align 4 .b8 mrg32k3aM1SubSeq[2016];
.global .align 4 .b8 mrg32k3aM2SubSeq[2016];
.global .align 4 .b8 mrg32k3aM1Seq[2304];
.global .align 4 .b8 mrg32k3aM2Seq[2304];
.const .align 8 .b8 __cr_lgamma_table[72];
.extern .shared .align 16 .b8 _ZN5cntns12sharedMemoryE[];

.visible .entry _ZN5cntns23vector_randomize_kernelEPdddi(
	.param .u64 .ptr .align 1 _ZN5cntns23vector_randomize_kernelEPdddi_param_0,
	.param .f64 _ZN5cntns23vector_randomize_kernelEPdddi_param_1,
	.param .f64 _ZN5cntns23vector_randomize_kernelEPdddi_param_2,
	.param .u32 _ZN5cntns23vector_randomize_kernelEPdddi_param_3
)
{
	.reg .pred 	%p<2>;
	.reg .b32 	%r<23>;
	.reg .b32 	%f<3>;
	.reg .b64 	%rd<9>;
	.reg .b64 	%fd<6>;

	ld.param.u64 	%rd2, [_ZN5cntns23vector_randomize_kernelEPdddi_param_0];
	ld.param.f64 	%fd1, [_ZN5cntns23vector_randomize_kernelEPdddi_param_1];
	ld.param.f64 	%fd2, [_ZN5cntns23vector_randomize_kernelEPdddi_param_2];
	ld.param.u32 	%r2, [_ZN5cntns23vector_randomize_kernelEPdddi_param_3];
	mov.u32 	%r3, %ctaid.x;
	mov.u32 	%r4, %ntid.x;
	mov.u32 	%r5, %tid.x;
	mad.lo.s32 	%r1, %r3, %r4, %r5;
	// begin inline asm
	mov.u64 	%rd3, %clock64;
	// end inline asm
	setp.ge.u32 	%p1, %r1, %r2;
	@%p1 bra 	$L__BB0_2;
	cvt.u64.u32 	%rd4, %r1;
	add.s64 	%rd5, %rd3, %rd4;
	{ .reg .b32 tmp; mov.b64 {tmp, %r6}, %rd5; }
	xor.b32  	%r7, %r6, -136515619;
	cvt.u32.u64 	%r8, %rd5;
	xor.b32  	%r9, %r8, -1429050551;
	mul.lo.s32 	%r10, %r9, 1099087573;
	add.s32 	%r11, %r10, 5783321;
	add.s32 	%r12, %r10, 123456789;
	cvta.to.global.u64 	%rd6, %rd2;
	shr.u32 	%r13, %r12, 2;
	xor.b32  	%r14, %r13, %r12;
	shl.b32 	%r15, %r11, 4;
	shl.b32 	%r16, %r14, 1;
	xor.b32  	%r17, %r15, %r16;
	xor.b32  	%r18, %r17, %r11;
	xor.b32  	%r19, %r18, %r14;
	mad.lo.s32 	%r20, %r7, -1703105765, %r10;
	add.s32 	%r21, %r20, %r19;
	add.s32 	%r22, %r21, 6977678;
	cvt.rn.f32.u32 	%f1, %r22;
	fma.rn.f32 	%f2, %f1, 0f2F800000, 0f2F000000;
	cvt.f64.f32 	%fd3, %f2;
	sub.f64 	%fd4, %fd2, %fd1;
	fma.rn.f64 	%fd5, %fd4, %fd3, %fd1;
	mul.wide.u32 	%rd7, %r1, 8;
	add.s64 	%rd8, %rd6, %rd7;
	st.global.f64 	[%rd8], %fd5;
$L__BB0_2:
	ret;

}
	// .globl	_ZN5cntns18vector_fill_kernelEPddi
.visible .entry _ZN5cntns18vector_fill_kernelEPddi(
	.param .u64 .ptr .align 1 _ZN5cntns18vector_fill_kernelEPddi_param_0,
	.param .f64 _ZN5cntns18vector_fill_kernelEPddi_param_1,
	.param .u32 _ZN5cntns18vector_fill_kernelEPddi_param_2
)
{
	.reg .pred 	%p<2>;
	.reg .b32 	%r<6>;
	.reg .b64 	%rd<5>;
	.reg .b64 	%fd<2>;

	ld.param.u64 	%rd1, [_ZN5cntns18vector_fill_kernelEPddi_param_0];
	ld.param.f64 	%fd1, [_ZN5cntns18vector_fill_kernelEPddi_param_1];
	ld.param.u32 	%r2, [_ZN5cntns18vector_fill_kernelEPddi_param_2];
	mov.u32 	%r3, %ctaid.x;
	mov.u32 	%r4, %ntid.x;
	mov.u32 	%r5, %tid.x;
	mad.lo.s32 	%r1, %r3, %r4, %r5;
	setp.ge.u32 	%p1, %r1, %r2;
	@%p1 bra 	$L__BB1_2;
	cvta.to.global.u64 	%rd2, %rd1;
	mul.wide.u32 	%rd3, %r1, 8;
	add.s64 	%rd4, %rd2, %rd3;
	st.global.f64 	[%rd4], %fd1;
$L__BB1_2:
	ret;

}
	// .globl	_ZN5cntns19vector_reset_kernelEPdi
.visible .entry _ZN5cntns19vector_reset_kernelEPdi(
	.param .u64 .ptr .align 1 _ZN5cntns19vector_reset_kernelEPdi_param_0,
	.param .u32 _ZN5cntns19vector_reset_kernelEPdi_param_1
)
{
	.reg .pred 	%p<2>;
	.reg .b32 	%r<6>;
	.reg .b64 	%rd<6>;

	ld.param.u64 	%rd1, [_ZN5cntns19vector_reset_kernelEPdi_param_0];
	ld.param.u32 	%r2, [_ZN5cntns19vector_reset_kernelEPdi_param_1];
	mov.u32 	%r3, %ctaid.x;
	mov.u32 	%r4, %ntid.x;
	mov.u32 	%r5, %tid.x;
	mad.lo.s32 	%r1, %r3, %r4, %r5;
	setp.ge.u32 	%p1, %r1, %r2;
	@%p1 bra 	$L__BB2_2;
	cvta.to.global.u64 	%rd2, %rd1;
	mul.wide.u32 	%rd3, %r1, 8;
	add.s64 	%rd4, %rd2, %rd3;
	mov.b64 	%rd5, 0;
	st.global.u64 	[%rd4], %rd5;
$L__BB2_2:
	ret;

}
	// .globl	_ZN5cntns17vector_add_kernelEPKdS1_Pdi
.visible .entry _ZN5cntns17vector_add_kernelEPKdS1_Pdi(
	.param .u64 .ptr .align 1 _ZN5cntns17vector_add_kernelEPKdS1_Pdi_param_0,
	.param .u64 .ptr .align 1 _ZN5cntns17vector_add_kernelEPKdS1_Pdi_param_1,
	.param .u64 .ptr .align 1 _ZN5cntns17vector_add_kernelEPKdS1_Pdi_param_2,
	.param .u32 _ZN5cntns17vector_add_kernelEPKdS1_Pdi_param_3
)
{
	.reg .pred 	%p<2>;
	.reg .b32 	%r<6>;
	.reg .b64 	%rd<11>;
	.reg .b64 	%fd<4>;

	ld.param.u64 	%rd1, [_ZN5cntns17vector_add_kernelEPKdS1_Pdi_param_0];
	ld.param.u64 	%rd2, [_ZN5cntns17vector_add_kernelEPKdS1_Pdi_param_1];
	ld.param.u64 	%rd3, [_ZN5cntns17vector_add_kernelEPKdS1_Pdi_param_2];
	ld.param.u32 	%r2, [_ZN5cntns17vector_add_kernelEPKdS1_Pdi_param_3];
	mov.u32 	%r3, %ctaid.x;
	mov.u32 	%r4, %ntid.x;
	mov.u32 	%r5, %tid.x;
	mad.lo.s32 	%r1, %r3, %r4, %r5;
	setp.ge.u32 	%p1, %r1, %r2;
	@%p1 bra 	$L__BB3_2;
	cvta.to.global.u64 	%rd4, %rd1;
	cvta.to.global.u64 	%rd5, %rd2;
	cvta.to.global.u64 	%rd6, %rd3;
	mul.wide.u32 	%rd7, %r1, 8;
	add.s64 	%rd8, %rd4, %rd7;
	ld.global.f64 	%fd1, [%rd8];
	add.s64 	%rd9, %rd5, %rd7;
	ld.global.f64 	%fd2, [%rd9];
	add.f64 	%fd3, %fd1, %fd2;
	add.s64 	%rd10, %rd6, %rd7;
	st.global.f64 	[%rd10], %fd3;
$L__BB3_2:
	ret;

}
	// .globl	_ZN5cntns17vector_sub_kernelEPKdS1_Pdi
.visible .entry _ZN5cntns17vector_sub_kernelEPKdS1_Pdi(
	.param .u64 .ptr .align 1 _ZN5cntns17vector_sub_kernelEPKdS1_Pdi_param_0,
	.param .u64 .ptr .align 1 _ZN5cntns17vector_sub_kernelEPKdS1_Pdi_param_1,
	.param .u64 .ptr .align 1 _ZN5cntns17vector_sub_kernelEPKdS1_Pdi_param_2,
	.param .u32 _ZN5cntns17vector_sub_kernelEPKdS1_Pdi_param_3
)
{
	.reg .pred 	%p<2>;
	.reg .b32 	%r<6>;
	.reg .b64 	%rd<11>;
	.reg .b64 	%fd<4>;

	ld.param.u64 	%rd1, [_ZN5cntns17vector_sub_kernelEPKdS1_Pdi_param_0];
	ld.param.u64 	%rd2, [_ZN5cntns17vector_sub_kernelEPKdS1_Pdi_param_1];
	ld.param.u64 	%rd3, [_ZN5cntns17vector_sub_kernelEPKdS1_Pdi_param_2];
	ld.param.u32 	%r2, [_ZN5cntns17vector_sub_kernelEPKdS1_Pdi_param_3];
	mov.u32 	%r3, %ctaid.x;
	mov.u32 	%r4, %ntid.x;
	mov.u32 	%r5, %tid.x;
	mad.lo.s32 	%r1, %r3, %r4, %r5;
	setp.ge.u32 	%p1, %r1, %r2;
	@%p1 bra 	$L__BB4_2;
	cvta.to.global.u64 	%rd4, %rd1;
	cvta.to.global.u64 	%rd5, %rd2;
	cvta.to.global.u64 	%rd6, %rd3;
	mul.wide.u32 	%rd7, %r1, 8;
	add.s64 	%rd8, %rd4, %rd7;
	ld.global.f64 	%fd1, [%rd8];
	add.s64 	%rd9, %rd5, %rd7;
	ld.global.f64 	%fd2, [%rd9];
	sub.f64 	%fd3, %fd1, %fd2;
	add.s64 	%rd10, %rd6, %rd7;
	st.global.f64 	[%rd10], %fd3;
$L__BB4_2:
	ret;

}
	// .globl	_ZN5cntns17vector_mul_kernelEPKdS1_Pdi
.visible .entry _ZN5cntns17vector_mul_kernelEPKdS1_Pdi(
	.param .u64 .ptr .align 1 _ZN5cntns17vector_mul_kernelEPKdS1_Pdi_param_0,
	.param .u64 .ptr .align 1 _ZN5cntns17vector_mul_kernelEPKdS1_Pdi_param_1,
	.param .u64 .ptr .align 1 _ZN5cntns17vector_mul_kernelEPKdS1_Pdi_param_2,
	.param .u32 _ZN5cntns17vector_mul_kernelEPKdS1_Pdi_param_3
)
{
	.reg .pred 	%p<2>;
	.reg .b32 	%r<6>;
	.reg .b64 	%rd<11>;
	.reg .b64 	%fd<4>;

	ld.param.u64 	%rd1, [_ZN5cntns17vector_mul_kernelEPKdS1_Pdi_param_0];
	ld.param.u64 	%rd2, [_ZN5cntns17vector_mul_kernelEPKdS1_Pdi_param_1];
	ld.param.u64 	%rd3, [_ZN5cntns17vector_mul_kernelEPKdS1_Pdi_param_2];
	ld.param.u32 	%r2, [_ZN5cntns17vector_mul_kernelEPKdS1_Pdi_param_3];
	mov.u32 	%r3, %ctaid.x;
	mov.u32 	%r4, %ntid.x;
	mov.u32 	%r5, %tid.x;
	mad.lo.s32 	%r1, %r3, %r4, %r5;
	setp.ge.u32 	%p1, %r1, %r2;
	@%p1 bra 	$L__BB5_2;
	cvta.to.global.u64 	%rd4, %rd1;
	cvta.to.global.u64 	%rd5, %rd2;
	cvta.to.global.u64 	%rd6, %rd3;
	mul.wide.u32 	%rd7, %r1, 8;
	add.s64 	%rd8, %rd4, %rd7;
	ld.global.f64 	%fd1, [%rd8];
	add.s64 	%rd9, %rd5, %rd7;
	ld.global.f64 	%fd2, [%rd9];
	mul.f64 	%fd3, %fd1, %fd2;
	add.s64 	%rd10, %rd6, %rd7;
	st.global.f64 	[%rd10], %fd3;
$L__BB5_2:
	ret;

}
	// .globl	_ZN5cntns20vector_scalar_kernelEPKddPdi
.visible .entry _ZN5cntns20vector_scalar_kernelEPKddPdi(
	.param .u64 .ptr .align 1 _ZN5cntns20vector_scalar_kernelEPKddPdi_param_0,
	.param .f64 _ZN5cntns20vector_scalar_kernelEPKddPdi_param_1,
	.param .u64 .ptr .align 1 _ZN5cntns20vector_scalar_kernelEPKddPdi_param_2,
	.param .u32 _ZN5cntns20vector_scalar_kernelEPKddPdi_param_3
)
{
	.reg .pred 	%p<2>;
	.reg .b32 	%r<6>;
	.reg .b64 	%rd<8>;
	.reg .b64 	%fd<4>;

	ld.param.u64 	%rd1, [_ZN5cntns20vector_scalar_kernelEPKddPdi_param_0];
	ld.param.f64 	%fd1, [_ZN5cntns20vector_scalar_kernelEPKddPdi_param_1];
	ld.param.u64 	%rd2, [_ZN5cntns20vector_scalar_kernelEPKddPdi_param_2];
	ld.param.u32 	%r2, [_ZN5cntns20vector_scalar_kernelEPKddPdi_param_3];
	mov.u32 	%r3, %ctaid.x;
	mov.u32 	%r4, %ntid.x;
	mov.u32 	%r5, %tid.x;
	mad.lo.s32 	%r1, %r3, %r4, %r5;
	setp.ge.u32 	%p1, %r1, %r2;
	@%p1 bra 	$L__BB6_2;
	cvta.to.global.u64 	%rd3, %rd1;
	cvta.to.global.u64 	%rd4, %rd2;
	mul.wide.u32 	%rd5, %r1, 8;
	add.s64 	%rd6, %rd3, %rd5;
	ld.global.f64 	%fd2, [%rd6];
	mul.f64 	%fd3, %fd1, %fd2;
	add.s64 	%rd7, %rd4, %rd5;
	st.global.f64 	[%rd7], %fd3;
$L__BB6_2:
	ret;

}
	// .globl	_ZN5cntns20outer_product_kernelEPKdS1_Pdjj
.visible .entry _ZN5cntns20outer_product_kernelEPKdS1_Pdjj(
	.param .u64 .ptr .align 1 _ZN5cntns20outer_product_kernelEPKdS1_Pdjj_param_0,
	.param .u64 .ptr .align 1 _ZN5cntns20outer_product_kernelEPKdS1_Pdjj_param_1,
	.param .u64 .ptr .align 1 _ZN5cntns20outer_product_kernelEPKdS1_Pdjj_param_2,
	.param .u32 _ZN5cntns20outer_product_kernelEPKdS1_Pdjj_param_3,
	.param .u32 _ZN5cntns20outer_product_kernelEPKdS1_Pdjj_param_4
)
{
	.reg .pred 	%p<4>;
	.reg .b32 	%r<12>;
	.reg .b64 	%rd<13>;
	.reg .b64 	%fd<4>;

	ld.param.u64 	%rd1, [_ZN5cntns20outer_product_kernelEPKdS1_Pdjj_param_0];
	ld.param.u64 	%rd2, [_ZN5cntns20outer_product_kernelEPKdS1_Pdjj_param_1];
	ld.param.u64 	%rd3, [_ZN5cntns20outer_product_kernelEPKdS1_Pdjj_param_2];
	ld.param.u32 	%r3, [_ZN5cntns20outer_product_kernelEPKdS1_Pdjj_param_3];
	ld.param.u32 	%r4, [_ZN5cntns20outer_product_kernelEPKdS1_Pdjj_param_4];
	mov.u32 	%r5, %ctaid.y;
	mov.u32 	%r6, %ntid.y;
	mov.u32 	%r7, %tid.y;
	mad.lo.s32 	%r1, %r5, %r6, %r7;
	mov.u32 	%r8, %ctaid.x;
	mov.u32 	%r9, %ntid.x;
	mov.u32 	%r10, %tid.x;
	mad.lo.s32 	%r2, %r8, %r9, %r10;
	setp.ge.u32 	%p1, %r1, %r3;
	setp.ge.u32 	%p2, %r2, %r4;
	or.pred  	%p3, %p1, %p2;
	@%p3 bra 	$L__BB7_2;
	cvta.to.global.u64 	%rd4, %rd1;
	cvta.to.global.u64 	%rd5, %rd2;
	cvta.to.global.u64 	%rd6, %rd3;
	mul.wide.u32 	%rd7, %r1, 8;
	add.s64 	%rd8, %rd4, %rd7;
	ld.global.f64 	%fd1, [%rd8];
	mul.wide.u32 	%rd9, %r2, 8;
	add.s64 	%rd10, %rd5, %rd9;
	ld.global.f64 	%fd2, [%rd10];
	mul.f64 	%fd3, %fd1, %fd2;
	mad.lo.s32 	%r11, %r3, %r2, %r1;
	mul.wide.u32 	%rd11, %r11, 8;
	add.s64 	%rd12, %rd6, %rd11;
	st.global.f64 	[%rd12], %fd3;
$L__BB7_2:
	ret;

}
	// .globl	_ZN5cntns18max_element_kernelEPdPii
.visible .entry _ZN5cntns18max_element_kernelEPdPii(
	.param .u64 .ptr .align 1 _ZN5cntns18max_element_kernelEPdPii_param_0,
	.param .u64 .ptr .align 1 _ZN5cntns18max_element_kernelEPdPii_param_1,
	.param .u32 _ZN5cntns18max_element_kernelEPdPii_param_2
)
{
	.reg .pred 	%p<9>;
	.reg .b32 	%r<21>;
	.reg .b64 	%rd<7>;
	.reg .b64 	%fd<2>;

	ld.param.u64 	%rd1, [_ZN5cntns18max_element_kernelEPdPii_param_0];
	ld.param.u64 	%rd2, [_ZN5cntns18max_element_kernelEPdPii_param_1];
	ld.param.u32 	%r7, [_ZN5cntns18max_element_kernelEPdPii_param_2];
	mov.u32 	%r1, %tid.x;
	setp.ge.s32 	%p1, %r1, %r7;
	shl.b32 	%r8, %r1, 2;
	mov.u32 	%r9, _ZN5cntns12sharedMemoryE;
	add.s32 	%r2, %r9, %r8;
	@%p1 bra 	$L__BB8_2;
	cvta.to.global.u64 	%rd3, %rd1;
	mul.wide.u32 	%rd4, %r1, 8;
	add.s64 	%rd5, %rd3, %rd4;
	ld.global.f64 	%fd1, [%rd5];
	cvt.rzi.s32.f64 	%r10, %fd1;
	st.shared.u32 	[%r2], %r10;
$L__BB8_2:
	bar.sync 	0;
	mov.u32 	%r3, %ntid.x;
	setp.lt.u32 	%p2, %r3, 2;
	@%p2 bra 	$L__BB8_8;
	mov.b32 	%r20, 1;
$L__BB8_4:
	mov.u32 	%r4, %r20;
	shl.b32 	%r20, %r4, 1;
	add.s32 	%r12, %r20, 1023;
	and.b32  	%r14, %r12, %r1;
	setp.ne.s32 	%p3, %r14, 0;
	add.s32 	%r15, %r4, %r1;
	setp.ge.s32 	%p4, %r15, %r7;
	or.pred  	%p5, %p3, %p4;
	@%p5 bra 	$L__BB8_7;
	shl.b32 	%r16, %r4, 2;
	add.s32 	%r17, %r2, %r16;
	ld.shared.u32 	%r6, [%r17];
	ld.shared.u32 	%r18, [%r2];
	setp.le.s32 	%p6, %r6, %r18;
	@%p6 bra 	$L__BB8_7;
	st.shared.u32 	[%r2], %r6;
$L__BB8_7:
	bar.sync 	0;
	setp.lt.u32 	%p7, %r20, %r3;
	@%p7 bra 	$L__BB8_4;
$L__BB8_8:
	setp.ne.s32 	%p8, %r1, 0;
	@%p8 bra 	$L__BB8_10;
	cvta.to.global.u64 	%rd6, %rd2;
	mov.b32 	%r19, 0;
	st.global.u32 	[%rd6], %r19;
$L__BB8_10:
	ret;

}


// ===== COMPILED SASS (sm_100) =====

	.target	sm_100

	.elftype	@"ET_EXEC"


//--------------------- .note.nv.tkinfo           --------------------------
	.section	.note.nv.tkinfo,"",@"SHT_NOTE"
	.sectionflags	@"SHF_NOTE_NV_TKINFO"
	.tkinfo
        /*0018*/ 	.word	0x00000002
        /*0030*/ 	.string	""
        /*0030*/ 	.string	"ptxas"
        /*0030*/ 	.string	"Cuda compilation tools, release 13.0, V13.0.88"
        /*0030*/ 	.string	"Build cuda_13.0.r13.0/compiler.36424714_0"
        /*0030*/ 	.string	"-arch sm_100 -m 64 "



//--------------------- .note.nv.cuinfo           --------------------------
	.section	.note.nv.cuinfo,"",@"SHT_NOTE"
	.sectionflags	@"SHF_NOTE_NV_CUINFO"
        /*0018*/ 	.short	0x0002
        /*001a*/ 	.short	0x0064
        /*001c*/ 	.short	0x0082
	.zero		2


//--------------------- .nv.info                  --------------------------
	.section	.nv.info,"",@"SHT_CUDA_INFO"
	.align	4


	//----- nvinfo : EIATTR_REGCOUNT
	.align		4
        /*0000*/ 	.byte	0x04, 0x2f
        /*0002*/ 	.short	(.L_10 - .L_9)
	.align		4
.L_9:
        /*0004*/ 	.word	index@(_ZN5cntns23vector_randomize_kernelEPdddi)
        /*0008*/ 	.word	0x0000000d


	//----- nvinfo : EIATTR_FRAME_SIZE
	.align		4
.L_10:
        /*000c*/ 	.byte	0x04, 0x11
        /*000e*/ 	.short	(.L_12 - .L_11)
	.align		4
.L_11:
        /*0010*/ 	.word	index@(_ZN5cntns23vector_randomize_kernelEPdddi)
        /*0014*/ 	.word	0x00000000


	//----- nvinfo : EIATTR_REGCOUNT
	.align		4
.L_12:
        /*0018*/ 	.byte	0x04, 0x2f
        /*001a*/ 	.short	(.L_14 - .L_13)
	.align		4
.L_13:
        /*001c*/ 	.word	index@(_ZN5cntns18vector_fill_kernelEPddi)
        /*0020*/ 	.word	0x0000000a


	//----- nvinfo : EIATTR_FRAME_SIZE
	.align		4
.L_14:
        /*0024*/ 	.byte	0x04, 0x11
        /*0026*/ 	.short	(.L_16 - .L_15)
	.align		4
.L_15:
        /*0028*/ 	.word	index@(_ZN5cntns18vector_fill_kernelEPddi)
        /*002c*/ 	.word	0x00000000


	//----- nvinfo : EIATTR_REGCOUNT
	.align		4
.L_16:
        /*0030*/ 	.byte	0x04, 0x2f
        /*0032*/ 	.short	(.L_18 - .L_17)
	.align		4
.L_17:
        /*0034*/ 	.word	index@(_ZN5cntns19vector_reset_kernelEPdi)
        /*0038*/ 	.word	0x00000008


	//----- nvinfo : EIATTR_FRAME_SIZE
	.align		4
.L_18:
        /*003c*/ 	.byte	0x04, 0x11
        /*003e*/ 	.short	(.L_20 - .L_19)
	.align		4
.L_19:
        /*0040*/ 	.word	index@(_ZN5cntns19vector_reset_kernelEPdi)
        /*0044*/ 	.word	0x00000000


	//----- nvinfo : EIATTR_REGCOUNT
	.align		4
.L_20:
        /*0048*/ 	.byte	0x04, 0x2f
        /*004a*/ 	.short	(.L_22 - .L_21)
	.align		4
.L_21:
        /*004c*/ 	.word	index@(_ZN5cntns17vector_add_kernelEPKdS1_Pdi)
        /*0050*/ 	.word	0x0000000e


	//----- nvinfo : EIATTR_FRAME_SIZE
	.align		4
.L_22:
        /*0054*/ 	.byte	0x04, 0x11
        /*0056*/ 	.short	(.L_24 - .L_23)
	.align		4
.L_23:
        /*0058*/ 	.word	index@(_ZN5cntns17vector_add_kernelEPKdS1_Pdi)
        /*005c*/ 	.word	0x00000000


	//----- nvinfo : EIATTR_REGCOUNT
	.align		4
.L_24:
        /*0060*/ 	.byte	0x04, 0x2f
        /*0062*/ 	.short	(.L_26 - .L_25)
	.align		4
.L_25:
        /*0064*/ 	.word	index@(_ZN5cntns17vector_sub_kernelEPKdS1_Pdi)
        /*0068*/ 	.word	0x0000000e


	//----- nvinfo : EIATTR_FRAME_SIZE
	.align		4
.L_26:
        /*006c*/ 	.byte	0x04, 0x11
        /*006e*/ 	.short	(.L_28 - .L_27)
	.align		4
.L_27:
        /*0070*/ 	.word	index@(_ZN5cntns17vector_sub_kernelEPKdS1_Pdi)
        /*0074*/ 	.word	0x00000000


	//----- nvinfo : EIATTR_REGCOUNT
	.align		4
.L_28:
        /*0078*/ 	.byte	0x04, 0x2f
        /*007a*/ 	.short	(.L_30 - .L_29)
	.align		4
.L_29:
        /*007c*/ 	.word	index@(_ZN5cntns17vector_mul_kernelEPKdS1_Pdi)
        /*0080*/ 	.word	0x0000000e


	//----- nvinfo : EIATTR_FRAME_SIZE
	.align		4
.L_30:
        /*0084*/ 	.byte	0x04, 0x11
        /*0086*/ 	.short	(.L_32 - .L_31)
	.align		4
.L_31:
        /*0088*/ 	.word	index@(_ZN5cntns17vector_mul_kernelEPKdS1_Pdi)
        /*008c*/ 	.word	0x00000000


	//----- nvinfo : EIATTR_REGCOUNT
	.align		4
.L_32:
        /*0090*/ 	.byte	0x04, 0x2f
        /*0092*/ 	.short	(.L_34 - .L_33)
	.align		4
.L_33:
        /*0094*/ 	.word	index@(_ZN5cntns20vector_scalar_kernelEPKddPdi)
        /*0098*/ 	.word	0x0000000c


	//----- nvinfo : EIATTR_FRAME_SIZE
	.align		4
.L_34:
        /*009c*/ 	.byte	0x04, 0x11
        /*009e*/ 	.short	(.L_36 - .L_35)
	.align		4
.L_35:
        /*00a0*/ 	.word	index@(_ZN5cntns20vector_scalar_kernelEPKddPdi)
        /*00a4*/ 	.word	0x00000000


	//----- nvinfo : EIATTR_REGCOUNT
	.align		4
.L_36:
        /*00a8*/ 	.byte	0x04, 0x2f
        /*00aa*/ 	.short	(.L_38 - .L_37)
	.align		4
.L_37:
        /*00ac*/ 	.word	index@(_ZN5cntns20outer_product_kernelEPKdS1_Pdjj)
        /*00b0*/ 	.word	0x0000000e


	//----- nvinfo : EIATTR_FRAME_SIZE
	.align		4
.L_38:
        /*00b4*/ 	.byte	0x04, 0x11
        /*00b6*/ 	.short	(.L_40 - .L_39)
	.align		4
.L_39:
        /*00b8*/ 	.word	index@(_ZN5cntns20outer_product_kernelEPKdS1_Pdjj)
        /*00bc*/ 	.word	0x00000000


	//----- nvinfo : EIATTR_REGCOUNT
	.align		4
.L_40:
        /*00c0*/ 	.byte	0x04, 0x2f
        /*00c2*/ 	.short	(.L_42 - .L_41)
	.align		4
.L_41:
        /*00c4*/ 	.word	index@(_ZN5cntns18max_element_kernelEPdPii)
        /*00c8*/ 	.word	0x0000000a


	//----- nvinfo : EIATTR_FRAME_SIZE
	.align		4
.L_42:
        /*00cc*/ 	.byte	0x04, 0x11
        /*00ce*/ 	.short	(.L_44 - .L_43)
	.align		4
.L_43:
        /*00d0*/ 	.word	index@(_ZN5cntns18max_element_kernelEPdPii)
        /*00d4*/ 	.word	0x00000000


	//----- nvinfo : EIATTR_MIN_STACK_SIZE
	.align		4
.L_44:
        /*00d8*/ 	.byte	0x04, 0x12
        /*00da*/ 	.short	(.L_46 - .L_45)
	.align		4
.L_45:
        /*00dc*/ 	.word	index@(_ZN5cntns18max_element_kernelEPdPii)
        /*00e0*/ 	.word	0x00000000


	//----- nvinfo : EIATTR_MIN_STACK_SIZE
	.align		4
.L_46:
        /*00e4*/ 	.byte	0x04, 0x12
        /*00e6*/ 	.short	(.L_48 - .L_47)
	.align		4
.L_47:
        /*00e8*/ 	.word	index@(_ZN5cntns20outer_product_kernelEPKdS1_Pdjj)
        /*00ec*/ 	.word	0x00000000


	//----- nvinfo : EIATTR_MIN_STACK_SIZE
	.align		4
.L_48:
        /*00f0*/ 	.byte	0x04, 0x12
        /*00f2*/ 	.short	(.L_50 - .L_49)
	.align		4
.L_49:
        /*00f4*/ 	.word	index@(_ZN5cntns20vector_scalar_kernelEPKddPdi)
        /*00f8*/ 	.word	0x00000000


	//----- nvinfo : EIATTR_MIN_STACK_SIZE
	.align		4
.L_50:
        /*00fc*/ 	.byte	0x04, 0x12
        /*00fe*/ 	.short	(.L_52 - .L_51)
	.align		4
.L_51:
        /*0100*/ 	.word	index@(_ZN5cntns17vector_mul_kernelEPKdS1_Pdi)
        /*0104*/ 	.word	0x00000000


	//----- nvinfo : EIATTR_MIN_STACK_SIZE
	.align		4
.L_52:
        /*0108*/ 	.byte	0x04, 0x12
        /*010a*/ 	.short	(.L_54 - .L_53)
	.align		4
.L_53:
        /*010c*/ 	.word	index@(_ZN5cntns17vector_sub_kernelEPKdS1_Pdi)
        /*0110*/ 	.word	0x00000000


	//----- nvinfo : EIATTR_MIN_STACK_SIZE
	.align		4
.L_54:
        /*0114*/ 	.byte	0x04, 0x12
        /*0116*/ 	.short	(.L_56 - .L_55)
	.align		4
.L_55:
        /*0118*/ 	.word	index@(_ZN5cntns17vector_add_kernelEPKdS1_Pdi)
        /*011c*/ 	.word	0x00000000


	//----- nvinfo : EIATTR_MIN_STACK_SIZE
	.align		4
.L_56:
        /*0120*/ 	.byte	0x04, 0x12
        /*0122*/ 	.short	(.L_58 - .L_57)
	.align		4
.L_57:
        /*0124*/ 	.word	index@(_ZN5cntns19vector_reset_kernelEPdi)
        /*0128*/ 	.word	0x00000000


	//----- nvinfo : EIATTR_MIN_STACK_SIZE
	.align		4
.L_58:
        /*012c*/ 	.byte	0x04, 0x12
        /*012e*/ 	.short	(.L_60 - .L_59)
	.align		4
.L_59:
        /*0130*/ 	.word	index@(_ZN5cntns18vector_fill_kernelEPddi)
        /*0134*/ 	.word	0x00000000


	//----- nvinfo : EIATTR_MIN_STACK_SIZE
	.align		4
.L_60:
        /*0138*/ 	.byte	0x04, 0x12
        /*013a*/ 	.short	(.L_62 - .L_61)
	.align		4
.L_61:
        /*013c*/ 	.word	index@(_ZN5cntns23vector_randomize_kernelEPdddi)
        /*0140*/ 	.word	0x00000000
.L_62:


//--------------------- .nv.compat                --------------------------
	.section	.nv.compat,"",@"SHT_CUDA_COMPAT_INFO"
	.align	4
        /*0000*/ 	.byte	0x02, 0x09, 0x00, 0x00, 0x02, 0x02, 0x01, 0x00, 0x02, 0x05, 0x05, 0x00, 0x03, 0x07, 0x01, 0x01
        /*0010*/ 	.byte	0x02, 0x03, 0x00, 0x00, 0x02, 0x06, 0x01, 0x00, 0x04, 0x0b, 0x08, 0x00, 0x01, 0x00, 0x00, 0x00
        /*0020*/ 	.byte	0x00, 0x00, 0x00, 0x00


//--------------------- .nv.info._ZN5cntns18max_element_kernelEPdPii --------------------------
	.section	.nv.info._ZN5cntns18max_element_kernelEPdPii,"",@"SHT_CUDA_INFO"
	.sectionflags	@""
	.align	4


	//----- nvinfo : EIATTR_CUDA_API_VERSION
	.align		4
        /*0000*/ 	.byte	0x04, 0x37
        /*0002*/ 	.short	(.L_64 - .L_63)
.L_63:
        /*0004*/ 	.word	0x00000082


	//----- nvinfo : EIATTR_KPARAM_INFO
	.align		4
.L_64:
        /*0008*/ 	.byte	0x04, 0x17
        /*000a*/ 	.short	(.L_66 - .L_65)
.L_65:
        /*000c*/ 	.word	0x00000000
        /*0010*/ 	.short	0x0002
        /*0012*/ 	.short	0x0010
        /*0014*/ 	.byte	0x00, 0xf0, 0x11, 0x00


	//----- nvinfo : EIATTR_KPARAM_INFO
	.align		4
.L_66:
        /*0018*/ 	.byte	0x04, 0x17
        /*001a*/ 	.short	(.L_68 - .L_67)
.L_67:
        /*001c*/ 	.word	0x00000000
        /*0020*/ 	.short	0x0001
        /*0022*/ 	.short	0x0008
        /*0024*/ 	.byte	0x00, 0xf5, 0x21, 0x00


	//----- nvinfo : EIATTR_KPARAM_INFO
	.align		4
.L_68:
        /*0028*/ 	.byte	0x04, 0x17
        /*002a*/ 	.short	(.L_70 - .L_69)
.L_69:
        /*002c*/ 	.word	0x00000000
        /*0030*/ 	.short	0x0000
        /*0032*/ 	.short	0x0000
        /*0034*/ 	.byte	0x00, 0xf5, 0x21, 0x00


	//----- nvinfo : EIATTR_SPARSE_MMA_MASK
	.align		4
.L_70:
        /*0038*/ 	.byte	0x03, 0x50
        /*003a*/ 	.short	0x0000


	//----- nvinfo : EIATTR_MAXREG_COUNT
	.align		4
        /*003c*/ 	.byte	0x03, 0x1b
        /*003e*/ 	.short	0x00ff


	//----- nvinfo : EIATTR_NUM_BARRIERS
	.align		4
        /*0040*/ 	.byte	0x02, 0x4c
        /*0042*/ 	.byte	0x01
	.zero		1


	//----- nvinfo : EIATTR_MERCURY_ISA_VERSION
	.align		4
        /*0044*/ 	.byte	0x03, 0x5f
        /*0046*/ 	.short	0x0101


	//----- nvinfo : EIATTR_VRC_CTA_INIT_COUNT
	.align		4
        /*0048*/ 	.byte	0x02, 0x4a
	.zero		1
	.zero		1


	//----- nvinfo : EIATTR_EXIT_INSTR_OFFSETS
	.align		4
        /*004c*/ 	.byte	0x04, 0x1c
        /*004e*/ 	.short	(.L_72 - .L_71)


	//   ....[0]....
.L_71:
        /*0050*/ 	.word	0x00000270


	//   ....[1]....
        /*0054*/ 	.word	0x000002a0


	//----- nvinfo : EIATTR_CRS_STACK_SIZE
	.align		4
.L_72:
        /*0058*/ 	.byte	0x04, 0x1e
        /*005a*/ 	.short	(.L_74 - .L_73)
.L_73:
        /*005c*/ 	.word	0x00000000


	//----- nvinfo : EIATTR_CBANK_PARAM_SIZE
	.align		4
.L_74:
        /*0060*/ 	.byte	0x03, 0x19
        /*0062*/ 	.short	0x0014


	//----- nvinfo : EIATTR_PARAM_CBANK
	.align		4
        /*0064*/ 	.byte	0x04, 0x0a
        /*0066*/ 	.short	(.L_76 - .L_75)
	.align		4
.L_75:
        /*0068*/ 	.word	index@(.nv.constant0._ZN5cntns18max_element_kernelEPdPii)
        /*006c*/ 	.short	0x0380
        /*006e*/ 	.short	0x0014


	//----- nvinfo : EIATTR_SW_WAR
	.align		4
.L_76:
        /*0070*/ 	.byte	0x04, 0x36
        /*0072*/ 	.short	(.L_78 - .L_77)
.L_77:
        /*0074*/ 	.word	0x00000008
.L_78:


//--------------------- .nv.info._ZN5cntns20outer_product_kernelEPKdS1_Pdjj --------------------------
	.section	.nv.info._ZN5cntns20outer_product_kernelEPKdS1_Pdjj,"",@"SHT_CUDA_INFO"
	.sectionflags	@""
	.align	4


	//----- nvinfo : EIATTR_CUDA_API_VERSION
	.align		4
        /*0000*/ 	.byte	0x04, 0x37
        /*0002*/ 	.short	(.L_80 - .L_79)
.L_79:
        /*0004*/ 	.word	0x00000082


	//----- nvinfo : EIATTR_KPARAM_INFO
	.align		4
.L_80:
        /*0008*/ 	.byte	0x04, 0x17
        /*000a*/ 	.short	(.L_82 - .L_81)
.L_81:
        /*000c*/ 	.word	0x00000000
        /*0010*/ 	.short	0x0004
        /*0012*/ 	.short	0x001c
        /*0014*/ 	.byte	0x00, 0xf0, 0x11, 0x00


	//----- nvinfo : EIATTR_KPARAM_INFO
	.align		4
.L_82:
        /*0018*/ 	.byte	0x04, 0x17
        /*001a*/ 	.short	(.L_84 - .L_83)
.L_83:
        /*001c*/ 	.word	0x00000000
        /*0020*/ 	.short	0x0003
        /*0022*/ 	.short	0x0018
        /*0024*/ 	.byte	0x00, 0xf0, 0x11, 0x00


	//----- nvinfo : EIATTR_KPARAM_INFO
	.align		4
.L_84:
        /*0028*/ 	.byte	0x04, 0x17
        /*002a*/ 	.short	(.L_86 - .L_85)
.L_85:
        /*002c*/ 	.word	0x00000000
        /*0030*/ 	.short	0x0002
        /*0032*/ 	.short	0x0010
        /*0034*/ 	.byte	0x00, 0xf5, 0x21, 0x00


	//----- nvinfo : EIATTR_KPARAM_INFO
	.align		4
.L_86:
        /*0038*/ 	.byte	0x04, 0x17
        /*003a*/ 	.short	(.L_88 - .L_87)
.L_87:
        /*003c*/ 	.word	0x00000000
        /*0040*/ 	.short	0x0001
        /*0042*/ 	.short	0x0008
        /*0044*/ 	.byte	0x00, 0xf5, 0x21, 0x00


	//----- nvinfo : EIATTR_KPARAM_INFO
	.align		4
.L_88:
        /*0048*/ 	.byte	0x04, 0x17
        /*004a*/ 	.short	(.L_90 - .L_89)
.L_89:
        /*004c*/ 	.word	0x00000000
        /*0050*/ 	.short	0x0000
        /*0052*/ 	.short	0x0000
        /*0054*/ 	.byte	0x00, 0xf5, 0x21, 0x00


	//----- nvinfo : EIATTR_SPARSE_MMA_MASK
	.align		4
.L_90:
        /*0058*/ 	.byte	0x03, 0x50
        /*005a*/ 	.short	0x0000


	//----- nvinfo : EIATTR_MAXREG_COUNT
	.align		4
        /*005c*/ 	.byte	0x03, 0x1b
        /*005e*/ 	.short	0x00ff


	//----- nvinfo : EIATTR_MERCURY_ISA_VERSION
	.align		4
        /*0060*/ 	.byte	0x03, 0x5f
        /*0062*/ 	.short	0x0101


	//----- nvinfo : EIATTR_VRC_CTA_INIT_COUNT
	.align		4
        /*0064*/ 	.byte	0x02, 0x4a
	.zero		1
	.zero		1


	//----- nvinfo : EIATTR_EXIT_INSTR_OFFSETS
	.align		4
        /*0068*/ 	.byte	0x04, 0x1c
        /*006a*/ 	.short	(.L_92 - .L_91)


	//   ....[0]....
.L_91:
        /*006c*/ 	.word	0x000000c0


	//   ....[1]....
        /*0070*/ 	.word	0x00000190


	//----- nvinfo : EIATTR_CBANK_PARAM_SIZE
	.align		4
.L_92:
        /*0074*/ 	.byte	0x03, 0x19
        /*0076*/ 	.short	0x0020


	//----- nvinfo : EIATTR_PARAM_CBANK
	.align		4
        /*0078*/ 	.byte	0x04, 0x0a
        /*007a*/ 	.short	(.L_94 - .L_93)
	.align		4
.L_93:
        /*007c*/ 	.word	index@(.nv.constant0._ZN5cntns20outer_product_kernelEPKdS1_Pdjj)
        /*0080*/ 	.short	0x0380
        /*0082*/ 	.short	0x0020


	//----- nvinfo : EIATTR_SW_WAR
	.align		4
.L_94:
        /*0084*/ 	.byte	0x04, 0x36
        /*0086*/ 	.short	(.L_96 - .L_95)
.L_95:
        /*0088*/ 	.word	0x00000008
.L_96:


//--------------------- .nv.info._ZN5cntns20vector_scalar_kernelEPKddPdi --------------------------
	.section	.nv.info._ZN5cntns20vector_scalar_kernelEPKddPdi,"",@"SHT_CUDA_INFO"
	.sectionflags	@""
	.align	4


	//----- nvinfo : EIATTR_CUDA_API_VERSION
	.align		4
        /*0000*/ 	.byte	0x04, 0x37
        /*0002*/ 	.short	(.L_98 - .L_97)
.L_97:
        /*0004*/ 	.word	0x00000082


	//----- nvinfo : EIATTR_KPARAM_INFO
	.align		4
.L_98:
        /*0008*/ 	.byte	0x04, 0x17
        /*000a*/ 	.short	(.L_100 - .L_99)
.L_99:
        /*000c*/ 	.word	0x00000000
        /*0010*/ 	.short	0x0003
        /*0012*/ 	.short	0x0018
        /*0014*/ 	.byte	0x00, 0xf0, 0x11, 0x00


	//----- nvinfo : EIATTR_KPARAM_INFO
	.align		4
.L_100:
        /*0018*/ 	.byte	0x04, 0x17
        /*001a*/ 	.short	(.L_102 - .L_101)
.L_101:
        /*001c*/ 	.word	0x00000000
        /*0020*/ 	.short	0x0002
        /*0022*/ 	.short	0x0010
        /*0024*/ 	.byte	0x00, 0xf5, 0x21, 0x00


	//----- nvinfo : EIATTR_KPARAM_INFO
	.align		4
.L_102:
        /*0028*/ 	.byte	0x04, 0x17
        /*002a*/ 	.short	(.L_104 - .L_103)
.L_103:
        /*002c*/ 	.word	0x00000000
        /*0030*/ 	.short	0x0001
        /*0032*/ 	.short	0x0008
        /*0034*/ 	.byte	0x00, 0xf0, 0x21, 0x00


	//----- nvinfo : EIATTR_KPARAM_INFO
	.align		4
.L_104:
        /*0038*/ 	.byte	0x04, 0x17
        /*003a*/ 	.short	(.L_106 - .L_105)
.L_105:
        /*003c*/ 	.word	0x00000000
        /*0040*/ 	.short	0x0000
        /*0042*/ 	.short	0x0000
        /*0044*/ 	.byte	0x00, 0xf5, 0x21, 0x00


	//----- nvinfo : EIATTR_SPARSE_MMA_MASK
	.align		4
.L_106:
        /*0048*/ 	.byte	0x03, 0x50
        /*004a*/ 	.short	0x0000


	//----- nvinfo : EIATTR_MAXREG_COUNT
	.align		4
        /*004c*/ 	.byte	0x03, 0x1b
        /*004e*/ 	.short	0x00ff


	//----- nvinfo : EIATTR_MERCURY_ISA_VERSION
	.align		4
        /*0050*/ 	.byte	0x03, 0x5f
        /*0052*/ 	.short	0x0101


	//----- nvinfo : EIATTR_VRC_CTA_INIT_COUNT
	.align		4
        /*0054*/ 	.byte	0x02, 0x4a
	.zero		1
	.zero		1


	//----- nvinfo : EIATTR_EXIT_INSTR_OFFSETS
	.align		4
        /*0058*/ 	.byte	0x04, 0x1c
        /*005a*/ 	.short	(.L_108 - .L_107)


	//   ....[0]....
.L_107:
        /*005c*/ 	.word	0x00000070


	//   ....[1]....
        /*0060*/ 	.word	0x00000110


	//----- nvinfo : EIATTR_CBANK_PARAM_SIZE
	.align		4
.L_108:
        /*0064*/ 	.byte	0x03, 0x19
        /*0066*/ 	.short	0x001c


	//----- nvinfo : EIATTR_PARAM_CBANK
	.align		4
        /*0068*/ 	.byte	0x04, 0x0a
        /*006a*/ 	.short	(.L_110 - .L_109)
	.align		4
.L_109:
        /*006c*/ 	.word	index@(.nv.constant0._ZN5cntns20vector_scalar_kernelEPKddPdi)
        /*0070*/ 	.short	0x0380
        /*0072*/ 	.short	0x001c


	//----- nvinfo : EIATTR_SW_WAR
	.align		4
.L_110:
        /*0074*/ 	.byte	0x04, 0x36
        /*0076*/ 	.short	(.L_112 - .L_111)
.L_111:
        /*0078*/ 	.word	0x00000008
.L_112:


//--------------------- .nv.info._ZN5cntns17vector_mul_kernelEPKdS1_Pdi --------------------------
	.section	.nv.info._ZN5cntns17vector_mul_kernelEPKdS1_Pdi,"",@"SHT_CUDA_INFO"
	.sectionflags	@""
	.align	4


	//----- nvinfo : EIATTR_CUDA_API_VERSION
	.align		4
        /*0000*/ 	.byte	0x04, 0x37
        /*0002*/ 	.short	(.L_114 - .L_113)
.L_113:
        /*0004*/ 	.word	0x00000082


	//----- nvinfo : EIATTR_KPARAM_INFO
	.align		4
.L_114:
        /*0008*/ 	.byte	0x04, 0x17
        /*000a*/ 	.short	(.L_116 - .L_115)
.L_115:
        /*000c*/ 	.word	0x00000000
        /*0010*/ 	.short	0x0003
        /*0012*/ 	.short	0x0018
        /*0014*/ 	.byte	0x00, 0xf0, 0x11, 0x00


	//----- nvinfo : EIATTR_KPARAM_INFO
	.align		4
.L_116:
        /*0018*/ 	.byte	0x04, 0x17
        /*001a*/ 	.short	(.L_118 - .L_117)
.L_117:
        /*001c*/ 	.word	0x00000000
        /*0020*/ 	.short	0x0002
        /*0022*/ 	.short	0x0010
        /*0024*/ 	.byte	0x00, 0xf5, 0x21, 0x00


	//----- nvinfo : EIATTR_KPARAM_INFO
	.align		4
.L_118:
        /*0028*/ 	.byte	0x04, 0x17
        /*002a*/ 	.short	(.L_120 - .L_119)
.L_119:
        /*002c*/ 	.word	0x00000000
        /*0030*/ 	.short	0x0001
        /*0032*/ 	.short	0x0008
        /*0034*/ 	.byte	0x00, 0xf5, 0x21, 0x00


	//----- nvinfo : EIATTR_KPARAM_INFO
	.align		4
.L_120:
        /*0038*/ 	.byte	0x04, 0x17
        /*003a*/ 	.short	(.L_122 - .L_121)
.L_121:
        /*003c*/ 	.word	0x00000000
        /*0040*/ 	.short	0x0000
        /*0042*/ 	.short	0x0000
        /*0044*/ 	.byte	0x00, 0xf5, 0x21, 0x00


	//----- nvinfo : EIATTR_SPARSE_MMA_MASK
	.align		4
.L_122:
        /*0048*/ 	.byte	0x03, 0x50
        /*004a*/ 	.short	0x0000


	//----- nvinfo : EIATTR_MAXREG_COUNT
	.align		4
        /*004c*/ 	.byte	0x03, 0x1b
        /*004e*/ 	.short	0x00ff


	//----- nvinfo : EIATTR_MERCURY_ISA_VERSION
	.align		4
        /*0050*/ 	.byte	0x03, 0x5f
        /*0052*/ 	.short	0x0101


	//----- nvinfo : EIATTR_VRC_CTA_INIT_COUNT
	.align		4
        /*0054*/ 	.byte	0x02, 0x4a
	.zero		1
	.zero		1


	//----- nvinfo : EIATTR_EXIT_INSTR_OFFSETS
	.align		4
        /*0058*/ 	.byte	0x04, 0x1c
        /*005a*/ 	.short	(.L_124 - .L_123)


	//   ....[0]....
.L_123:
        /*005c*/ 	.word	0x00000070


	//   ....[1]....
        /*0060*/ 	.word	0x00000130


	//----- nvinfo : EIATTR_CBANK_PARAM_SIZE
	.align		4
.L_124:
        /*0064*/ 	.byte	0x03, 0x19
        /*0066*/ 	.short	0x001c


	//----- nvinfo : EIATTR_PARAM_CBANK
	.align		4
        /*0068*/ 	.byte	0x04, 0x0a
        /*006a*/ 	.short	(.L_126 - .L_125)
	.align		4
.L_125:
        /*006c*/ 	.word	index@(.nv.constant0._ZN5cntns17vector_mul_kernelEPKdS1_Pdi)
        /*0070*/ 	.short	0x0380
        /*0072*/ 	.short	0x001c


	//----- nvinfo : EIATTR_SW_WAR
	.align		4
.L_126:
        /*0074*/ 	.byte	0x04, 0x36
        /*0076*/ 	.short	(.L_128 - .L_127)
.L_127:
        /*0078*/ 	.word	0x00000008
.L_128:


//--------------------- .nv.info._ZN5cntns17vector_sub_kernelEPKdS1_Pdi --------------------------
	.section	.nv.info._ZN5cntns17vector_sub_kernelEPKdS1_Pdi,"",@"SHT_CUDA_INFO"
	.sectionflags	@""
	.align	4


	//----- nvinfo : EIATTR_CUDA_API_VERSION
	.align		4
        /*0000*/ 	.byte	0x04, 0x37
        /*0002*/ 	.short	(.L_130 - .L_129)
.L_129:
        /*0004*/ 	.word	0x00000082


	//----- nvinfo : EIATTR_KPARAM_INFO
	.align		4
.L_130:
        /*0008*/ 	.byte	0x04, 0x17
        /*000a*/ 	.short	(.L_132 - .L_131)
.L_131:
        /*000c*/ 	.word	0x00000000
        /*0010*/ 	.short	0x0003
        /*0012*/ 	.short	0x0018
        /*0014*/ 	.byte	0x00, 0xf0, 0x11, 0x00


	//----- nvinfo : EIATTR_KPARAM_INFO
	.align		4
.L_132:
        /*0018*/ 	.byte	0x04, 0x17
        /*001a*/ 	.short	(.L_134 - .L_133)
.L_133:
        /*001c*/ 	.word	0x00000000
        /*0020*/ 	.short	0x0002
        /*0022*/ 	.short	0x0010
        /*0024*/ 	.byte	0x00, 0xf5, 0x21, 0x00


	//----- nvinfo : EIATTR_KPARAM_INFO
	.align		4
.L_134:
        /*0028*/ 	.byte	0x04, 0x17
        /*002a*/ 	.short	(.L_136 - .L_135)
.L_135:
        /*002c*/ 	.word	0x00000000
        /*0030*/ 	.short	0x0001
        /*0032*/ 	.short	0x0008
        /*0034*/ 	.byte	0x00, 0xf5, 0x21, 0x00


	//----- nvinfo : EIATTR_KPARAM_INFO
	.align		4
.L_136:
        /*0038*/ 	.byte	0x04, 0x17
        /*003a*/ 	.short	(.L_138 - .L_137)
.L_137:
        /*003c*/ 	.word	0x00000000
        /*0040*/ 	.short	0x0000
        /*0042*/ 	.short	0x0000
        /*0044*/ 	.byte	0x00, 0xf5, 0x21, 0x00


	//----- nvinfo : EIATTR_SPARSE_MMA_MASK
	.align		4
.L_138:
        /*0048*/ 	.byte	0x03, 0x50
        /*004a*/ 	.short	0x0000


	//----- nvinfo : EIATTR_MAXREG_COUNT
	.align		4
        /*004c*/ 	.byte	0x03, 0x1b
        /*004e*/ 	.short	0x00ff


	//----- nvinfo : EIATTR_MERCURY_ISA_VERSION
	.align		4
        /*0050*/ 	.byte	0x03, 0x5f
        /*0052*/ 	.short	0x0101


	//----- nvinfo : EIATTR_VRC_CTA_INIT_COUNT
	.align		4
        /*0054*/ 	.byte	0x02, 0x4a
	.zero		1
	.zero		1


	//----- nvinfo : EIATTR_EXIT_INSTR_OFFSETS
	.align		4
        /*0058*/ 	.byte	0x04, 0x1c
        /*005a*/ 	.short	(.L_140 - .L_139)


	//   ....[0]....
.L_139:
        /*005c*/ 	.word	0x00000070


	//   ....[1]....
        /*0060*/ 	.word	0x00000130


	//----- nvinfo : EIATTR_CBANK_PARAM_SIZE
	.align		4
.L_140:
        /*0064*/ 	.byte	0x03, 0x19
        /*0066*/ 	.short	0x001c


	//----- nvinfo : EIATTR_PARAM_CBANK
	.align		4
        /*0068*/ 	.byte	0x04, 0x0a
        /*006a*/ 	.short	(.L_142 - .L_141)
	.align		4
.L_141:
        /*006c*/ 	.word	index@(.nv.constant0._ZN5cntns17vector_sub_kernelEPKdS1_Pdi)
        /*0070*/ 	.short	0x0380
        /*0072*/ 	.short	0x001c


	//----- nvinfo : EIATTR_SW_WAR
	.align		4
.L_142:
        /*0074*/ 	.byte	0x04, 0x36
        /*0076*/ 	.short	(.L_144 - .L_143)
.L_143:
        /*0078*/ 	.word	0x00000008
.L_144:


//--------------------- .nv.info._ZN5cntns17vector_add_kernelEPKdS1_Pdi --------------------------
	.section	.nv.info._ZN5cntns17vector_add_kernelEPKdS1_Pdi,"",@"SHT_CUDA_INFO"
	.sectionflags	@""
	.align	4


	//----- nvinfo : EIATTR_CUDA_API_VERSION
	.align		4
        /*0000*/ 	.byte	0x04, 0x37
        /*0002*/ 	.short	(.L_146 - .L_145)
.L_145:
        /*0004*/ 	.word	0x00000082


	//----- nvinfo : EIATTR_KPARAM_INFO
	.align		4
.L_146:
        /*0008*/ 	.byte	0x04, 0x17
        /*000a*/ 	.short	(.L_148 - .L_147)
.L_147:
        /*000c*/ 	.word	0x00000000
        /*0010*/ 	.short	0x0003
        /*0012*/ 	.short	0x0018
        /*0014*/ 	.byte	0x00, 0xf0, 0x11, 0x00


	//----- nvinfo : EIATTR_KPARAM_INFO
	.align		4
.L_148:
        /*0018*/ 	.byte	0x04, 0x17
        /*001a*/ 	.short	(.L_150 - .L_149)
.L_149:
        /*001c*/ 	.word	0x00000000
        /*0020*/ 	.short	0x0002
        /*0022*/ 	.short	0x0010
        /*0024*/ 	.byte	0x00, 0xf5, 0x21, 0x00


	//----- nvinfo : EIATTR_KPARAM_INFO
	.align		4
.L_150:
        /*0028*/ 	.byte	0x04, 0x17
        /*002a*/ 	.short	(.L_152 - .L_151)
.L_151:
        /*002c*/ 	.word	0x00000000
        /*0030*/ 	.short	0x0001
        /*0032*/ 	.short	0x0008
        /*0034*/ 	.byte	0x00, 0xf5, 0x21, 0x00


	//----- nvinfo : EIATTR_KPARAM_INFO
	.align		4
.L_152:
        /*0038*/ 	.byte	0x04, 0x17
        /*003a*/ 	.short	(.L_154 - .L_153)
.L_153:
        /*003c*/ 	.word	0x00000000
        /*0040*/ 	.short	0x0000
        /*0042*/ 	.short	0x0000
        /*0044*/ 	.byte	0x00, 0xf5, 0x21, 0x00


	//----- nvinfo : EIATTR_SPARSE_MMA_MASK
	.align		4
.L_154:
        /*0048*/ 	.byte	0x03, 0x50
        /*004a*/ 	.short	0x0000


	//----- nvinfo : EIATTR_MAXREG_COUNT
	.align		4
        /*004c*/ 	.byte	0x03, 0x1b
        /*004e*/ 	.short	0x00ff


	//----- nvinfo : EIATTR_MERCURY_ISA_VERSION
	.align		4
        /*0050*/ 	.byte	0x03, 0x5f
        /*0052*/ 	.short	0x0101


	//----- nvinfo : EIATTR_VRC_CTA_INIT_COUNT
	.align		4
        /*0054*/ 	.byte	0x02, 0x4a
	.zero		1
	.zero		1


	//----- nvinfo : EIATTR_EXIT_INSTR_OFFSETS
	.align		4
        /*0058*/ 	.byte	0x04, 0x1c
        /*005a*/ 	.short	(.L_156 - .L_155)


	//   ....[0]....
.L_155:
        /*005c*/ 	.word	0x00000070


	//   ....[1]....
        /*0060*/ 	.word	0x00000130


	//----- nvinfo : EIATTR_CBANK_PARAM_SIZE
	.align		4
.L_156:
        /*0064*/ 	.byte	0x03, 0x19
        /*0066*/ 	.short	0x001c


	//----- nvinfo : EIATTR_PARAM_CBANK
	.align		4
        /*0068*/ 	.byte	0x04, 0x0a
        /*006a*/ 	.short	(.L_158 - .L_157)
	.align		4
.L_157:
        /*006c*/ 	.word	index@(.nv.constant0._ZN5cntns17vector_add_kernelEPKdS1_Pdi)
        /*0070*/ 	.short	0x0380
        /*0072*/ 	.short	0x001c


	//----- nvinfo : EIATTR_SW_WAR
	.align		4
.L_158:
        /*0074*/ 	.byte	0x04, 0x36
        /*0076*/ 	.short	(.L_160 - .L_159)
.L_159:
        /*0078*/ 	.word	0x00000008
.L_160:


//--------------------- .nv.info._ZN5cntns19vector_reset_kernelEPdi --------------------------
	.section	.nv.info._ZN5cntns19vector_reset_kernelEPdi,"",@"SHT_CUDA_INFO"
	.sectionflags	@""
	.align	4


	//----- nvinfo : EIATTR_CUDA_API_VERSION
	.align		4
        /*0000*/ 	.byte	0x04, 0x37
        /*0002*/ 	.short	(.L_162 - .L_161)
.L_161:
        /*0004*/ 	.word	0x00000082


	//----- nvinfo : EIATTR_KPARAM_INFO
	.align		4
.L_162:
        /*0008*/ 	.byte	0x04, 0x17
        /*000a*/ 	.short	(.L_164 - .L_163)
.L_163:
        /*000c*/ 	.word	0x00000000
        /*0010*/ 	.short	0x0001
        /*0012*/ 	.short	0x0008
        /*0014*/ 	.byte	0x00, 0xf0, 0x11, 0x00


	//----- nvinfo : EIATTR_KPARAM_INFO
	.align		4
.L_164:
        /*0018*/ 	.byte	0x04, 0x17
        /*001a*/ 	.short	(.L_166 - .L_165)
.L_165:
        /*001c*/ 	.word	0x00000000
        /*0020*/ 	.short	0x0000
        /*0022*/ 	.short	0x0000
        /*0024*/ 	.byte	0x00, 0xf5, 0x21, 0x00


	//----- nvinfo : EIATTR_SPARSE_MMA_MASK
	.align		4
.L_166:
        /*0028*/ 	.byte	0x03, 0x50
        /*002a*/ 	.short	0x0000


	//----- nvinfo : EIATTR_MAXREG_COUNT
	.align		4
        /*002c*/ 	.byte	0x03, 0x1b
        /*002e*/ 	.short	0x00ff


	//----- nvinfo : EIATTR_MERCURY_ISA_VERSION
	.align		4
        /*0030*/ 	.byte	0x03, 0x5f
        /*0032*/ 	.short	0x0101


	//----- nvinfo : EIATTR_VRC_CTA_INIT_COUNT
	.align		4
        /*0034*/ 	.byte	0x02, 0x4a
	.zero		1
	.zero		1


	//----- nvinfo : EIATTR_EXIT_INSTR_OFFSETS
	.align		4
        /*0038*/ 	.byte	0x04, 0x1c
        /*003a*/ 	.short	(.L_168 - .L_167)


	//   ....[0]....
.L_167:
        /*003c*/ 	.word	0x00000070


	//   ....[1]....
        /*0040*/ 	.word	0x000000c0


	//----- nvinfo : EIATTR_CBANK_PARAM_SIZE
	.align		4
.L_168:
        /*0044*/ 	.byte	0x03, 0x19
        /*0046*/ 	.short	0x000c


	//----- nvinfo : EIATTR_PARAM_CBANK
	.align		4
        /*0048*/ 	.byte	0x04, 0x0a
        /*004a*/ 	.short	(.L_170 - .L_169)
	.align		4
.L_169:
        /*004c*/ 	.word	index@(.nv.constant0._ZN5cntns19vector_reset_kernelEPdi)
        /*0050*/ 	.short	0x0380
        /*0052*/ 	.short	0x000c


	//----- nvinfo : EIATTR_SW_WAR
	.align		4
.L_170:
        /*0054*/ 	.byte	0x04, 0x36
        /*0056*/ 	.short	(.L_172 - .L_171)
.L_171:
        /*0058*/ 	.word	0x00000008
.L_172:


//--------------------- .nv.info._ZN5cntns18vector_fill_kernelEPddi --------------------------
	.section	.nv.info._ZN5cntns18vector_fill_kernelEPddi,"",@"SHT_CUDA_INFO"
	.sectionflags	@""
	.align	4


	//----- nvinfo : EIATTR_CUDA_API_VERSION
	.align		4
        /*0000*/ 	.byte	0x04, 0x37
        /*0002*/ 	.short	(.L_174 - .L_173)
.L_173:
        /*0004*/ 	.word	0x00000082


	//----- nvinfo : EIATTR_KPARAM_INFO
	.align		4
.L_174:
        /*0008*/ 	.byte	0x04, 0x17
        /*000a*/ 	.short	(.L_176 - .L_175)
.L_175:
        /*000c*/ 	.word	0x00000000
        /*0010*/ 	.short	0x0002
        /*0012*/ 	.short	0x0010
        /*0014*/ 	.byte	0x00, 0xf0, 0x11, 0x00


	//----- nvinfo : EIATTR_KPARAM_INFO
	.align		4
.L_176:
        /*0018*/ 	.byte	0x04, 0x17
        /*001a*/ 	.short	(.L_178 - .L_177)
.L_177:
        /*001c*/ 	.word	0x00000000
        /*0020*/ 	.short	0x0001
        /*0022*/ 	.short	0x0008
        /*0024*/ 	.byte	0x00, 0xf0, 0x21, 0x00


	//----- nvinfo : EIATTR_KPARAM_INFO
	.align		4
.L_178:
        /*0028*/ 	.byte	0x04, 0x17
        /*002a*/ 	.short	(.L_180 - .L_179)
.L_179:
        /*002c*/ 	.word	0x00000000
        /*0030*/ 	.short	0x0000
        /*0032*/ 	.short	0x0000
        /*0034*/ 	.byte	0x00, 0xf5, 0x21, 0x00


	//----- nvinfo : EIATTR_SPARSE_MMA_MASK
	.align		4
.L_180:
        /*0038*/ 	.byte	0x03, 0x50
        /*003a*/ 	.short	0x0000


	//----- nvinfo : EIATTR_MAXREG_COUNT
	.align		4
        /*003c*/ 	.byte	0x03, 0x1b
        /*003e*/ 	.short	0x00ff


	//----- nvinfo : EIATTR_MERCURY_ISA_VERSION
	.align		4
        /*0040*/ 	.byte	0x03, 0x5f
        /*0042*/ 	.short	0x0101


	//----- nvinfo : EIATTR_VRC_CTA_INIT_COUNT
	.align		4
        /*0044*/ 	.byte	0x02, 0x4a
	.zero		1
	.zero		1


	//----- nvinfo : EIATTR_EXIT_INSTR_OFFSETS
	.align		4
        /*0048*/ 	.byte	0x04, 0x1c
        /*004a*/ 	.short	(.L_182 - .L_181)


	//   ....[0]....
.L_181:
        /*004c*/ 	.word	0x00000070


	//   ....[1]....
        /*0050*/ 	.word	0x000000d0


	//----- nvinfo : EIATTR_CBANK_PARAM_SIZE
	.align		4
.L_182:
        /*0054*/ 	.byte	0x03, 0x19
        /*0056*/ 	.short	0x0014


	//----- nvinfo : EIATTR_PARAM_CBANK
	.align		4
        /*0058*/ 	.byte	0x04, 0x0a
        /*005a*/ 	.short	(.L_184 - .L_183)
	.align		4
.L_183:
        /*005c*/ 	.word	index@(.nv.constant0._ZN5cntns18vector_fill_kernelEPddi)
        /*0060*/ 	.short	0x0380
        /*0062*/ 	.short	0x0014


	//----- nvinfo : EIATTR_SW_WAR
	.align		4
.L_184:
        /*0064*/ 	.byte	0x04, 0x36
        /*0066*/ 	.short	(.L_186 - .L_185)
.L_185:
        /*0068*/ 	.word	0x00000008
.L_186:


//--------------------- .nv.info._ZN5cntns23vector_randomize_kernelEPdddi --------------------------
	.section	.nv.info._ZN5cntns23vector_randomize_kernelEPdddi,"",@"SHT_CUDA_INFO"
	.sectionflags	@""
	.align	4


	//----- nvinfo : EIATTR_CUDA_API_VERSION
	.align		4
        /*0000*/ 	.byte	0x04, 0x37
        /*0002*/ 	.short	(.L_188 - .L_187)
.L_187:
        /*0004*/ 	.word	0x00000082


	//----- nvinfo : EIATTR_KPARAM_INFO
	.align		4
.L_188:
        /*0008*/ 	.byte	0x04, 0x17
        /*000a*/ 	.short	(.L_190 - .L_189)
.L_189:
        /*000c*/ 	.word	0x00000000
        /*0010*/ 	.short	0x0003
        /*0012*/ 	.short	0x0018
        /*0014*/ 	.byte	0x00, 0xf0, 0x11, 0x00


	//----- nvinfo : EIATTR_KPARAM_INFO
	.align		4
.L_190:
        /*0018*/ 	.byte	0x04, 0x17
        /*001a*/ 	.short	(.L_192 - .L_191)
.L_191:
        /*001c*/ 	.word	0x00000000
        /*0020*/ 	.short	0x0002
        /*0022*/ 	.short	0x0010
        /*0024*/ 	.byte	0x00, 0xf0, 0x21, 0x00


	//----- nvinfo : EIATTR_KPARAM_INFO
	.align		4
.L_192:
        /*0028*/ 	.byte	0x04, 0x17
        /*002a*/ 	.short	(.L_194 - .L_193)
.L_193:
        /*002c*/ 	.word	0x00000000
        /*0030*/ 	.short	0x0001
        /*0032*/ 	.short	0x0008
        /*0034*/ 	.byte	0x00, 0xf0, 0x21, 0x00


	//----- nvinfo : EIATTR_KPARAM_INFO
	.align		4
.L_194:
        /*0038*/ 	.byte	0x04, 0x17
        /*003a*/ 	.short	(.L_196 - .L_195)
.L_195:
        /*003c*/ 	.word	0x00000000
        /*0040*/ 	.short	0x0000
        /*0042*/ 	.short	0x0000
        /*0044*/ 	.byte	0x00, 0xf5, 0x21, 0x00


	//----- nvinfo : EIATTR_SPARSE_MMA_MASK
	.align		4
.L_196:
        /*0048*/ 	.byte	0x03, 0x50
        /*004a*/ 	.short	0x0000


	//----- nvinfo : EIATTR_MAXREG_COUNT
	.align		4
        /*004c*/ 	.byte	0x03, 0x1b
        /*004e*/ 	.short	0x00ff


	//----- nvinfo : EIATTR_MERCURY_ISA_VERSION
	.align		4
        /*0050*/ 	.byte	0x03, 0x5f
        /*0052*/ 	.short	0x0101


	//----- nvinfo : EIATTR_VRC_CTA_INIT_COUNT
	.align		4
        /*0054*/ 	.byte	0x02, 0x4a
	.zero		1
	.zero		1


	//----- nvinfo : EIATTR_EXIT_INSTR_OFFSETS
	.align		4
        /*0058*/ 	.byte	0x04, 0x1c
        /*005a*/ 	.short	(.L_198 - .L_197)


	//   ....[0]....
.L_197:
        /*005c*/ 	.word	0x00000080


	//   ....[1]....
        /*0060*/ 	.word	0x00000240


	//----- nvinfo : EIATTR_CBANK_PARAM_SIZE
	.align		4
.L_198:
        /*0064*/ 	.byte	0x03, 0x19
        /*0066*/ 	.short	0x001c


	//----- nvinfo : EIATTR_PARAM_CBANK
	.align		4
        /*0068*/ 	.byte	0x04, 0x0a
        /*006a*/ 	.short	(.L_200 - .L_199)
	.align		4
.L_199:
        /*006c*/ 	.word	index@(.nv.constant0._ZN5cntns23vector_randomize_kernelEPdddi)
        /*0070*/ 	.short	0x0380
        /*0072*/ 	.short	0x001c


	//----- nvinfo : EIATTR_SW_WAR
	.align		4
.L_200:
        /*0074*/ 	.byte	0x04, 0x36
        /*0076*/ 	.short	(.L_202 - .L_201)
.L_201:
        /*0078*/ 	.word	0x00000008
.L_202:


//--------------------- .nv.callgraph             --------------------------
	.section	.nv.callgraph,"",@"SHT_CUDA_CALLGRAPH"
	.align	4
	.sectionentsize	8
	.align		4
        /*0000*/ 	.word	0x00000000
	.align		4
        /*0004*/ 	.word	0xffffffff
	.align		4
        /*0008*/ 	.word	0x00000000
	.align		4
        /*000c*/ 	.word	0xfffffffe
	.align		4
        /*0010*/ 	.word	0x00000000
	.align		4
        /*0014*/ 	.word	0xfffffffd
	.align		4
        /*0018*/ 	.word	0x00000000
	.align		4
        /*001c*/ 	.word	0xfffffffc


//--------------------- .nv.constant4             --------------------------
	.section	.nv.constant4,"a",@progbits
	.align	8
	.align		8
.nv.constant4:
        /*0000*/ 	.dword	precalc_xorwow_matrix
	.align		8
        /*0008*/ 	.dword	precalc_xorwow_offset_matrix
	.align		8
        /*0010*/ 	.dword	mrg32k3aM1
	.align		8
        /*0018*/ 	.dword	mrg32k3aM2
	.align		8
        /*0020*/ 	.dword	mrg32k3aM1SubSeq
	.align		8
        /*0028*/ 	.dword	mrg32k3aM2SubSeq
	.align		8
        /*0030*/ 	.dword	mrg32k3aM1Seq
	.align		8
        /*0038*/ 	.dword	mrg32k3aM2Seq


//--------------------- .nv.constant3             --------------------------
	.section	.nv.constant3,"a",@progbits
	.align	8
.nv.constant3:
	.type		__cr_lgamma_table,@object
	.size		__cr_lgamma_table,(.L_8 - __cr_lgamma_table)
__cr_lgamma_table:
        /*0000*/ 	.byte	0x00, 0x00, 0x00, 0x00, 0x00, 0x00, 0x00, 0x00, 0x00, 0x00, 0x00, 0x00, 0x00, 0x00, 0x00, 0x00
        /*0010*/ 	.byte	0xef, 0x39, 0xfa, 0xfe, 0x42, 0x2e, 0xe6, 0x3f, 0x02, 0x20, 0x2a, 0xfa, 0x0b, 0xab, 0xfc, 0x3f
        /*0020*/ 	.byte	0xf9, 0x2c, 0x92, 0x7c, 0xa7, 0x6c, 0x09, 0x40, 0xc9, 0x79, 0x44, 0x3c, 0x64, 0x26, 0x13, 0x40
        /*0030*/ 	.byte	0xca, 0x01, 0xcf, 0x3a, 0x27, 0x51, 0x1a, 0x40, 0x30, 0xcc, 0x2d, 0xf3, 0xe1, 0x0c, 0x21, 0x40
        /*0040*/ 	.byte	0x0d, 0xb7, 0xfc, 0x82, 0x8e, 0x35, 0x25, 0x40
.L_8:


//--------------------- .text._ZN5cntns18max_element_kernelEPdPii --------------------------
	.section	.text._ZN5cntns18max_element_kernelEPdPii,"ax",@progbits
	.align	128
        .global         _ZN5cntns18max_element_kernelEPdPii
        .type           _ZN5cntns18max_element_kernelEPdPii,@function
        .size           _ZN5cntns18max_element_kernelEPdPii,(.L_x_13 - _ZN5cntns18max_element_kernelEPdPii)
        .other          _ZN5cntns18max_element_kernelEPdPii,@"STO_CUDA_ENTRY STV_DEFAULT"
_ZN5cntns18max_element_kernelEPdPii:
.text._ZN5cntns18max_element_kernelEPdPii:
[----:B------:R-:W-:Y:S01]  /*0000*/  LDC R1, c[0x0][0x37c] ;  /* 0x0000df00ff017b82 */ /* 0x000fe20000000800 */
[----:B------:R-:W0:Y:S01]  /*0010*/  S2R R7, SR_TID.X ;  /* 0x0000000000077919 */ /* 0x000e220000002100 */
[----:B------:R-:W0:Y:S01]  /*0020*/  LDCU UR4, c[0x0][0x390] ;  /* 0x00007200ff0477ac */ /* 0x000e220008000800 */
[----:B------:R-:W1:Y:S01]  /*0030*/  LDCU.64 UR8, c[0x0][0x358] ;  /* 0x00006b00ff0877ac */ /* 0x000e620008000a00 */
[----:B0-----:R-:W-:-:S13]  /*0040*/  ISETP.GE.AND P0, PT, R7, UR4, PT ;  /* 0x0000000407007c0c */ /* 0x001fda000bf06270 */
[----:B------:R-:W0:Y:S02]  /*0050*/  @!P0 LDC.64 R2, c[0x0][0x380] ;  /* 0x0000e000ff028b82 */ /* 0x000e240000000a00 */
[----:B0-----:R-:W-:-:S06]  /*0060*/  @!P0 IMAD.WIDE.U32 R2, R7, 0x8, R2 ;  /* 0x0000000807028825 */ /* 0x001fcc00078e0002 */
[----:B-1----:R-:W2:Y:S01]  /*0070*/  @!P0 LDG.E.64 R2, desc[UR8][R2.64] ;  /* 0x0000000802028981 */ /* 0x002ea2000c1e1b00 */
[----:B------:R-:W0:Y:S01]  /*0080*/  S2UR UR5, SR_CgaCtaId ;  /* 0x00000000000579c3 */ /* 0x000e220000008800 */
[----:B------:R-:W-:Y:S01]  /*0090*/  UMOV UR4, 0x400 ;  /* 0x0000040000047882 */ /* 0x000fe20000000000 */
[----:B------:R-:W1:Y:S02]  /*00a0*/  LDCU UR7, c[0x0][0x360] ;  /* 0x00006c00ff0777ac */ /* 0x000e640008000800 */
[----:B-1----:R-:W-:Y:S02]  /*00b0*/  UISETP.GE.U32.AND UP0, UPT, UR7, 0x2, UPT ;  /* 0x000000020700788c */ /* 0x002fe4000bf06070 */
[----:B0-----:R-:W-:-:S06]  /*00c0*/  ULEA UR4, UR5, UR4, 0x18 ;  /* 0x0000000405047291 */ /* 0x001fcc000f8ec0ff */
[----:B------:R-:W-:Y:S01]  /*00d0*/  LEA R0, R7, UR4, 0x2 ;  /* 0x0000000407007c11 */ /* 0x000fe2000f8e10ff */
[----:B--2---:R-:W0:Y:S04]  /*00e0*/  @!P0 F2I.F64.TRUNC R5, R2 ;  /* 0x0000000200058311 */ /* 0x004e28000030d100 */
[----:B0-----:R0:W-:Y:S01]  /*00f0*/  @!P0 STS [R0], R5 ;  /* 0x0000000500008388 */ /* 0x0011e20000000800 */
[----:B------:R-:W-:Y:S06]  /*0100*/  BAR.SYNC.DEFER_BLOCKING 0x0 ;  /* 0x0000000000007b1d */ /* 0x000fec0000010000 */
[----:B------:R-:W-:Y:S05]  /*0110*/  BRA.U !UP0, `(.L_x_0) ;  /* 0x0000000108507547 */ /* 0x000fea000b800000 */
[----:B------:R-:W1:Y:S01]  /*0120*/  LDCU UR10, c[0x0][0x390] ;  /* 0x00007200ff0a77ac */ /* 0x000e620008000800 */
[----:B------:R-:W-:-:S05]  /*0130*/  UMOV UR4, 0x1 ;  /* 0x0000000100047882 */ /* 0x000fca0000000000 */
.L_x_3:
[----:B------:R-:W-:Y:S02]  /*0140*/  USHF.L.U32 UR5, UR4, 0x1, URZ ;  /* 0x0000000104057899 */ /* 0x000fe400080006ff */
[----:B-1----:R-:W-:Y:S01]  /*0150*/  VIADD R2, R7, UR4 ;  /* 0x0000000407027c36 */ /* 0x002fe20008000000 */
[----:B------:R-:W-:Y:S01]  /*0160*/  BSSY.RECONVERGENT B0, `(.L_x_1) ;  /* 0x000000c000007945 */ /* 0x000fe20003800200 */
[----:B------:R-:W-:Y:S01]  /*0170*/  IMAD.U32 R3, RZ, RZ, UR4 ;  /* 0x00000004ff037e24 */ /* 0x000fe2000f8e00ff */
[----:B------:R-:W-:Y:S02]  /*0180*/  UIADD3 UR6, UPT, UPT, UR5, 0x3ff, URZ ;  /* 0x000003ff05067890 */ /* 0x000fe4000fffe0ff */
[----:B------:R-:W-:-:S04]  /*0190*/  UMOV UR4, UR5 ;  /* 0x0000000500047c82 */ /* 0x000fc80008000000 */
[----:B------:R-:W-:-:S04]  /*01a0*/  LOP3.LUT P0, RZ, R7, UR6, RZ, 0xc0, !PT ;  /* 0x0000000607ff7c12 */ /* 0x000fc8000f80c0ff */
[----:B-1----:R-:W-:-:S13]  /*01b0*/  ISETP.GE.OR P0, PT, R2, UR10, P0 ;  /* 0x0000000a02007c0c */ /* 0x002fda0008706670 */
[----:B------:R-:W-:Y:S05]  /*01c0*/  @P0 BRA `(.L_x_2) ;  /* 0x0000000000140947 */ /* 0x000fea0003800000 */
[----:B------:R-:W-:Y:S02]  /*01d0*/  IMAD R2, R3, 0x4, R0 ;  /* 0x0000000403027824 */ /* 0x000fe400078e0200 */
[----:B------:R-:W-:Y:S04]  /*01e0*/  LDS R3, [R0] ;  /* 0x0000000000037984 */ /* 0x000fe80000000800 */
[----:B------:R-:W1:Y:S02]  /*01f0*/  LDS R2, [R2] ;  /* 0x0000000002027984 */ /* 0x000e640000000800 */
[----:B-1----:R-:W-:-:S13]  /*0200*/  ISETP.GT.AND P0, PT, R2, R3, PT ;  /* 0x000000030200720c */ /* 0x002fda0003f04270 */
[----:B------:R1:W-:Y:S02]  /*0210*/  @P0 STS [R0], R2 ;  /* 0x0000000200000388 */ /* 0x0003e40000000800 */
.L_x_2:
[----:B------:R-:W-:Y:S05]  /*0220*/  BSYNC.RECONVERGENT B0 ;  /* 0x0000000000007941 */ /* 0x000fea0003800200 */
.L_x_1:
[----:B------:R-:W-:Y:S01]  /*0230*/  BAR.SYNC.DEFER_BLOCKING 0x0 ;  /* 0x0000000000007b1d */ /* 0x000fe20000010000 */
[----:B------:R-:W-:-:S09]  /*0240*/  UISETP.GE.U32.AND UP0, UPT, UR4, UR7, UPT ;  /* 0x000000070400728c */ /* 0x000fd2000bf06070 */
[----:B------:R-:W-:Y:S05]  /*0250*/  BRA.U !UP0, `(.L_x_3) ;  /* 0xfffffffd08b87547 */ /* 0x000fea000b83ffff */
.L_x_0:
[----:B------:R-:W-:-:S13]  /*0260*/  ISETP.NE.AND P0, PT, R7, RZ, PT ;  /* 0x000000ff0700720c */ /* 0x000fda0003f05270 */
[----:B------:R-:W-:Y:S05]  /*0270*/  @P0 EXIT ;  /* 0x000000000000094d */ /* 0x000fea0003800000 */
[----:B-1----:R-:W1:Y:S02]  /*0280*/  LDC.64 R2, c[0x0][0x388] ;  /* 0x0000e200ff027b82 */ /* 0x002e640000000a00 */
[----:B-1----:R-:W-:Y:S01]  /*0290*/  STG.E desc[UR8][R2.64], RZ ;  /* 0x000000ff02007986 */ /* 0x002fe2000c101908 */
[----:B------:R-:W-:Y:S05]  /*02a0*/  EXIT ;  /* 0x000000000000794d */ /* 0x000fea0003800000 */
.L_x_4:
[----:B------:R-:W-:-:S00]  /*02b0*/  BRA `(.L_x_4) ;  /* 0xfffffffc00fc7947 */ /* 0x000fc0000383ffff */
[----:B------:R-:W-:-:S00]  /*02c0*/  NOP ;  /* 0x0000000000007918 */ /* 0x000fc00000000000 */
        /* <DEDUP_REMOVED lines=11> */
.L_x_13:


//--------------------- .text._ZN5cntns20outer_product_kernelEPKdS1_Pdjj --------------------------
	.section	.text._ZN5cntns20outer_product_kernelEPKdS1_Pdjj,"ax",@progbits
	.align	128
        .global         _ZN5cntns20outer_product_kernelEPKdS1_Pdjj
        .type           _ZN5cntns20outer_product_kernelEPKdS1_Pdjj,@function
        .size           _ZN5cntns20outer_product_kernelEPKdS1_Pdjj,(.L_x_14 - _ZN5cntns20outer_product_kernelEPKdS1_Pdjj)
        .other          _ZN5cntns20outer_product_kernelEPKdS1_Pdjj,@"STO_CUDA_ENTRY STV_DEFAULT"
_ZN5cntns20outer_product_kernelEPKdS1_Pdjj:
.text._ZN5cntns20outer_product_kernelEPKdS1_Pdjj:
[----:B------:R-:W-:Y:S01]  /*0000*/  LDC R1, c[0x0][0x37c] ;  /* 0x0000df00ff017b82 */ /* 0x000fe20000000800 */
[----:B------:R-:W0:Y:S07]  /*0010*/  S2R R3, SR_TID.X ;  /* 0x0000000000037919 */ /* 0x000e2e0000002100 */
[----:B------:R-:W1:Y:S01]  /*0020*/  LDC R7, c[0x0][0x364] ;  /* 0x0000d900ff077b82 */ /* 0x000e620000000800 */
[----:B------:R-:W2:Y:S01]  /*0030*/  LDCU.64 UR6, c[0x0][0x398] ;  /* 0x00007300ff0677ac */ /* 0x000ea20008000a00 */
[----:B------:R-:W1:Y:S06]  /*0040*/  S2R R2, SR_TID.Y ;  /* 0x0000000000027919 */ /* 0x000e6c0000002200 */
[----:B------:R-:W0:Y:S08]  /*0050*/  S2UR UR5, SR_CTAID.X ;  /* 0x00000000000579c3 */ /* 0x000e300000002500 */
[----:B------:R-:W0:Y:S08]  /*0060*/  LDC R0, c[0x0][0x360] ;  /* 0x0000d800ff007b82 */ /* 0x000e300000000800 */
[----:B------:R-:W1:Y:S01]  /*0070*/  S2UR UR4, SR_CTAID.Y ;  /* 0x00000000000479c3 */ /* 0x000e620000002600 */
[----:B0-----:R-:W-:-:S05]  /*0080*/  IMAD R0, R0, UR5, R3 ;  /* 0x0000000500007c24 */ /* 0x001fca000f8e0203 */
[----:B--2---:R-:W-:Y:S01]  /*0090*/  ISETP.GE.U32.AND P0, PT, R0, UR7, PT ;  /* 0x0000000700007c0c */ /* 0x004fe2000bf06070 */
[----:B-1----:R-:W-:-:S05]  /*00a0*/  IMAD R7, R7, UR4, R2 ;  /* 0x0000000407077c24 */ /* 0x002fca000f8e0202 */
[----:B------:R-:W-:-:S13]  /*00b0*/  ISETP.GE.U32.OR P0, PT, R7, UR6, P0 ;  /* 0x0000000607007c0c */ /* 0x000fda0008706470 */
[----:B------:R-:W-:Y:S05]  /*00c0*/  @P0 EXIT ;  /* 0x000000000000094d */ /* 0x000fea0003800000 */
[----:B------:R-:W0:Y:S01]  /*00d0*/  LDC.64 R2, c[0x0][0x380] ;  /* 0x0000e000ff027b82 */ /* 0x000e220000000a00 */
[----:B------:R-:W1:Y:S07]  /*00e0*/  LDCU.64 UR4, c[0x0][0x358] ;  /* 0x00006b00ff0477ac */ /* 0x000e6e0008000a00 */
[----:B------:R-:W2:Y:S08]  /*00f0*/  LDC.64 R4, c[0x0][0x388] ;  /* 0x0000e200ff047b82 */ /* 0x000eb00000000a00 */
[----:B------:R-:W3:Y:S01]  /*0100*/  LDC.64 R8, c[0x0][0x390] ;  /* 0x0000e400ff087b82 */ /* 0x000ee20000000a00 */
[----:B0-----:R-:W-:-:S06]  /*0110*/  IMAD.WIDE.U32 R2, R7, 0x8, R2 ;  /* 0x0000000807027825 */ /* 0x001fcc00078e0002 */
[----:B-1----:R-:W4:Y:S01]  /*0120*/  LDG.E.64 R2, desc[UR4][R2.64] ;  /* 0x0000000402027981 */ /* 0x002f22000c1e1b00 */
[----:B--2---:R-:W-:-:S06]  /*0130*/  IMAD.WIDE.U32 R4, R0, 0x8, R4 ;  /* 0x0000000800047825 */ /* 0x004fcc00078e0004 */
[----:B------:R-:W4:Y:S01]  /*0140*/  LDG.E.64 R4, desc[UR4][R4.64] ;  /* 0x0000000404047981 */ /* 0x000f22000c1e1b00 */
[----:B------:R-:W-:-:S04]  /*0150*/  IMAD R11, R0, UR6, R7 ;  /* 0x00000006000b7c24 */ /* 0x000fc8000f8e0207 */
[----:B---3--:R-:W-:Y:S01]  /*0160*/  IMAD.WIDE.U32 R8, R11, 0x8, R8 ;  /* 0x000000080b087825 */ /* 0x008fe200078e0008 */
[----:B----4-:R-:W-:-:S07]  /*0170*/  DMUL R6, R2, R4 ;  /* 0x0000000402067228 */ /* 0x010fce0000000000 */
[----:B------:R-:W-:Y:S01]  /*0180*/  STG.E.64 desc[UR4][R8.64], R6 ;  /* 0x0000000608007986 */ /* 0x000fe2000c101b04 */
[----:B------:R-:W-:Y:S05]  /*0190*/  EXIT ;  /* 0x000000000000794d */ /* 0x000fea0003800000 */
.L_x_5:
        /* <DEDUP_REMOVED lines=14> */
.L_x_14:


//--------------------- .text._ZN5cntns20vector_scalar_kernelEPKddPdi --------------------------
	.section	.text._ZN5cntns20vector_scalar_kernelEPKddPdi,"ax",@progbits
	.align	128
        .global         _ZN5cntns20vector_scalar_kernelEPKddPdi
        .type           _ZN5cntns20vector_scalar_kernelEPKddPdi,@function
        .size           _ZN5cntns20vector_scalar_kernelEPKddPdi,(.L_x_15 - _ZN5cntns20vector_scalar_kernelEPKddPdi)
        .other          _ZN5cntns20vector_scalar_kernelEPKddPdi,@"STO_CUDA_ENTRY STV_DEFAULT"
_ZN5cntns20vector_scalar_kernelEPKddPdi:
.text._ZN5cntns20vector_scalar_kernelEPKddPdi:
[----:B------:R-:W-:Y:S01]  /*0000*/  LDC R1, c[0x0][0x37c] ;  /* 0x0000df00ff017b82 */ /* 0x000fe20000000800 */
[----:B------:R-:W0:Y:S07]  /*0010*/  S2R R0, SR_TID.X ;  /* 0x0000000000007919 */ /* 0x000e2e0000002100 */
[----:B------:R-:W0:Y:S01]  /*0020*/  S2UR UR4, SR_CTAID.X ;  /* 0x00000000000479c3 */ /* 0x000e220000002500 */
[----:B------:R-:W1:Y:S07]  /*0030*/  LDCU UR5, c[0x0][0x398] ;  /* 0x00007300ff0577ac */ /* 0x000e6e0008000800 */
[----:B------:R-:W0:Y:S02]  /*0040*/  LDC R9, c[0x0][0x360] ;  /* 0x0000d800ff097b82 */ /* 0x000e240000000800 */
[----:B0-----:R-:W-:-:S05]  /*0050*/  IMAD R9, R9, UR4, R0 ;  /* 0x0000000409097c24 */ /* 0x001fca000f8e0200 */
[----:B-1----:R-:W-:-:S13]  /*0060*/  ISETP.GE.U32.AND P0, PT, R9, UR5, PT ;  /* 0x0000000509007c0c */ /* 0x002fda000bf06070 */
[----:B------:R-:W-:Y:S05]  /*0070*/  @P0 EXIT ;  /* 0x000000000000094d */ /* 0x000fea0003800000 */
[----:B------:R-:W0:Y:S01]  /*0080*/  LDC.64 R2, c[0x0][0x380] ;  /* 0x0000e000ff027b82 */ /* 0x000e220000000a00 */
[----:B------:R-:W1:Y:S07]  /*0090*/  LDCU.64 UR4, c[0x0][0x358] ;  /* 0x00006b00ff0477ac */ /* 0x000e6e0008000a00 */
[----:B------:R-:W2:Y:S08]  /*00a0*/  LDC.64 R4, c[0x0][0x388] ;  /* 0x0000e200ff047b82 */ /* 0x000eb00000000a00 */
[----:B------:R-:W3:Y:S01]  /*00b0*/  LDC.64 R6, c[0x0][0x390] ;  /* 0x0000e400ff067b82 */ /* 0x000ee20000000a00 */
[----:B0-----:R-:W-:-:S06]  /*00c0*/  IMAD.WIDE.U32 R2, R9, 0x8, R2 ;  /* 0x0000000809027825 */ /* 0x001fcc00078e0002 */
[----:B-1----:R-:W2:Y:S01]  /*00d0*/  LDG.E.64 R2, desc[UR4][R2.64] ;  /* 0x0000000402027981 */ /* 0x002ea2000c1e1b00 */
[----:B---3--:R-:W-:Y:S01]  /*00e0*/  IMAD.WIDE.U32 R6, R9, 0x8, R6 ;  /* 0x0000000809067825 */ /* 0x008fe200078e0006 */
[----:B--2---:R-:W-:-:S07]  /*00f0*/  DMUL R4, R2, R4 ;  /* 0x0000000402047228 */ /* 0x004fce0000000000 */
[----:B------:R-:W-:Y:S01]  /*0100*/  STG.E.64 desc[UR4][R6.64], R4 ;  /* 0x0000000406007986 */ /* 0x000fe2000c101b04 */
[----:B------:R-:W-:Y:S05]  /*0110*/  EXIT ;  /* 0x000000000000794d */ /* 0x000fea0003800000 */
.L_x_6:
        /* <DEDUP_REMOVED lines=14> */
.L_x_15:


//--------------------- .text._ZN5cntns17vector_mul_kernelEPKdS1_Pdi --------------------------
	.section	.text._ZN5cntns17vector_mul_kernelEPKdS1_Pdi,"ax",@progbits
	.align	128
        .global         _ZN5cntns17vector_mul_kernelEPKdS1_Pdi
        .type           _ZN5cntns17vector_mul_kernelEPKdS1_Pdi,@function
        .size           _ZN5cntns17vector_mul_kernelEPKdS1_Pdi,(.L_x_16 - _ZN5cntns17vector_mul_kernelEPKdS1_Pdi)
        .other          _ZN5cntns17vector_mul_kernelEPKdS1_Pdi,@"STO_CUDA_ENTRY STV_DEFAULT"
_ZN5cntns17vector_mul_kernelEPKdS1_Pdi:
.text._ZN5cntns17vector_mul_kernelEPKdS1_Pdi:
        /* <DEDUP_REMOVED lines=16> */
[----:B---3--:R-:W-:Y:S01]  /*0100*/  IMAD.WIDE.U32 R8, R11, 0x8, R8 ;  /* 0x000000080b087825 */ /* 0x008fe200078e0008 */
[----:B----4-:R-:W-:-:S07]  /*0110*/  DMUL R6, R2, R4 ;  /* 0x0000000402067228 */ /* 0x010fce0000000000 */
[----:B------:R-:W-:Y:S01]  /*0120*/  STG.E.64 desc[UR4][R8.64], R6 ;  /* 0x0000000608007986 */ /* 0x000fe2000c101b04 */
[----:B------:R-:W-:Y:S05]  /*0130*/  EXIT ;  /* 0x000000000000794d */ /* 0x000fea0003800000 */
.L_x_7:
        /* <DEDUP_REMOVED lines=12> */
.L_x_16:


//--------------------- .text._ZN5cntns17vector_sub_kernelEPKdS1_Pdi --------------------------
	.section	.text._ZN5cntns17vector_sub_kernelEPKdS1_Pdi,"ax",@progbits
	.align	128
        .global         _ZN5cntns17vector_sub_kernelEPKdS1_Pdi
        .type           _ZN5cntns17vector_sub_kernelEPKdS1_Pdi,@function
        .size           _ZN5cntns17vector_sub_kernelEPKdS1_Pdi,(.L_x_17 - _ZN5cntns17vector_sub_kernelEPKdS1_Pdi)
        .other          _ZN5cntns17vector_sub_kernelEPKdS1_Pdi,@"STO_CUDA_ENTRY STV_DEFAULT"
_ZN5cntns17vector_sub_kernelEPKdS1_Pdi:
.text._ZN5cntns17vector_sub_kernelEPKdS1_Pdi:
        /* <DEDUP_REMOVED lines=17> */
[----:B----4-:R-:W-:-:S07]  /*0110*/  DADD R6, R2, -R4 ;  /* 0x0000000002067229 */ /* 0x010fce0000000804 */
[----:B------:R-:W-:Y:S01]  /*0120*/  STG.E.64 desc[UR4][R8.64], R6 ;  /* 0x0000000608007986 */ /* 0x000fe2000c101b04 */
[----:B------:R-:W-:Y:S05]  /*0130*/  EXIT ;  /* 0x000000000000794d */ /* 0x000fea0003800000 */
.L_x_8:
        /* <DEDUP_REMOVED lines=12> */
.L_x_17:


//--------------------- .text._ZN5cntns17vector_add_kernelEPKdS1_Pdi --------------------------
	.section	.text._ZN5cntns17vector_add_kernelEPKdS1_Pdi,"ax",@progbits
	.align	128
        .global         _ZN5cntns17vector_add_kernelEPKdS1_Pdi
        .type           _ZN5cntns17vector_add_kernelEPKdS1_Pdi,@function
        .size           _ZN5cntns17vector_add_kernelEPKdS1_Pdi,(.L_x_18 - _ZN5cntns17vector_add_kernelEPKdS1_Pdi)
        .other          _ZN5cntns17vector_add_kernelEPKdS1_Pdi,@"STO_CUDA_ENTRY STV_DEFAULT"
_ZN5cntns17vector_add_kernelEPKdS1_Pdi:
.text._ZN5cntns17vector_add_kernelEPKdS1_Pdi:
        /* <DEDUP_REMOVED lines=17> */
[----:B----4-:R-:W-:-:S07]  /*0110*/  DADD R6, R2, R4 ;  /* 0x0000000002067229 */ /* 0x010fce0000000004 */
[----:B------:R-:W-:Y:S01]  /*0120*/  STG.E.64 desc[UR4][R8.64], R6 ;  /* 0x0000000608007986 */ /* 0x000fe2000c101b04 */
[----:B------:R-:W-:Y:S05]  /*0130*/  EXIT ;  /* 0x000000000000794d */ /* 0x000fea0003800000 */
.L_x_9:
        /* <DEDUP_REMOVED lines=12> */
.L_x_18:


//--------------------- .text._ZN5cntns19vector_reset_kernelEPdi --------------------------
	.section	.text._ZN5cntns19vector_reset_kernelEPdi,"ax",@progbits
	.align	128
        .global         _ZN5cntns19vector_reset_kernelEPdi
        .type           _ZN5cntns19vector_reset_kernelEPdi,@function
        .size           _ZN5cntns19vector_reset_kernelEPdi,(.L_x_19 - _ZN5cntns19vector_reset_kernelEPdi)
        .other          _ZN5cntns19vector_reset_kernelEPdi,@"STO_CUDA_ENTRY STV_DEFAULT"
_ZN5cntns19vector_reset_kernelEPdi:
.text._ZN5cntns19vector_reset_kernelEPdi:
        /* <DEDUP_REMOVED lines=9> */
[----:B------:R-:W1:Y:S01]  /*0090*/  LDCU.64 UR4, c[0x0][0x358] ;  /* 0x00006b00ff0477ac */ /* 0x000e620008000a00 */
[----:B0-----:R-:W-:-:S05]  /*00a0*/  IMAD.WIDE.U32 R2, R5, 0x8, R2 ;  /* 0x0000000805027825 */ /* 0x001fca00078e0002 */
[----:B-1----:R-:W-:Y:S01]  /*00b0*/  STG.E.64 desc[UR4][R2.64], RZ ;  /* 0x000000ff02007986 */ /* 0x002fe2000c101b04 */
[----:B------:R-:W-:Y:S05]  /*00c0*/  EXIT ;  /* 0x000000000000794d */ /* 0x000fea0003800000 */
.L_x_10:
        /* <DEDUP_REMOVED lines=11> */
.L_x_19:


//--------------------- .text._ZN5cntns18vector_fill_kernelEPddi --------------------------
	.section	.text._ZN5cntns18vector_fill_kernelEPddi,"ax",@progbits
	.align	128
        .global         _ZN5cntns18vector_fill_kernelEPddi
        .type           _ZN5cntns18vector_fill_kernelEPddi,@function
        .size           _ZN5cntns18vector_fill_kernelEPddi,(.L_x_20 - _ZN5cntns18vector_fill_kernelEPddi)
        .other          _ZN5cntns18vector_fill_kernelEPddi,@"STO_CUDA_ENTRY STV_DEFAULT"
_ZN5cntns18vector_fill_kernelEPddi:
.text._ZN5cntns18vector_fill_kernelEPddi:
        /* <DEDUP_REMOVED lines=10> */
[----:B------:R-:W1:Y:S01]  /*00a0*/  LDC.64 R4, c[0x0][0x388] ;  /* 0x0000e200ff047b82 */ /* 0x000e620000000a00 */
[----:B0-----:R-:W-:-:S05]  /*00b0*/  IMAD.WIDE.U32 R2, R7, 0x8, R2 ;  /* 0x0000000807027825 */ /* 0x001fca00078e0002 */
[----:B-1----:R-:W-:Y:S01]  /*00c0*/  STG.E.64 desc[UR4][R2.64], R4 ;  /* 0x0000000402007986 */ /* 0x002fe2000c101b04 */
[----:B------:R-:W-:Y:S05]  /*00d0*/  EXIT ;  /* 0x000000000000794d */ /* 0x000fea0003800000 */
.L_x_11:
        /* <DEDUP_REMOVED lines=10> */
.L_x_20:


//--------------------- .text._ZN5cntns23vector_randomize_kernelEPdddi --------------------------
	.section	.text._ZN5cntns23vector_randomize_kernelEPdddi,"ax",@progbits
	.align	128
        .global         _ZN5cntns23vector_randomize_kernelEPdddi
        .type           _ZN5cntns23vector_randomize_kernelEPdddi,@function
        .size           _ZN5cntns23vector_randomize_kernelEPdddi,(.L_x_21 - _ZN5cntns23vector_randomize_kernelEPdddi)
        .other          _ZN5cntns23vector_randomize_kernelEPdddi,@"STO_CUDA_ENTRY STV_DEFAULT"
_ZN5cntns23vector_randomize_kernelEPdddi:
.text._ZN5cntns23vector_randomize_kernelEPdddi:
[----:B------:R-:W-:Y:S01]  /*0000*/  LDC R1, c[0x0][0x37c] ;  /* 0x0000df00ff017b82 */ /* 0x000fe20000000800 */
[----:B------:R-:W0:Y:S07]  /*0010*/  S2R R3, SR_TID.X ;  /* 0x0000000000037919 */ /* 0x000e2e0000002100 */
[----:B------:R-:W0:Y:S08]  /*0020*/  S2UR UR4, SR_CTAID.X ;  /* 0x00000000000479c3 */ /* 0x000e300000002500 */
[----:B------:R-:W0:Y:S02]  /*0030*/  LDC R0, c[0x0][0x360] ;  /* 0x0000d800ff007b82 */ /* 0x000e240000000800 */
[----:B0-----:R-:W-:Y:S01]  /*0040*/  IMAD R0, R0, UR4, R3 ;  /* 0x0000000400007c24 */ /* 0x001fe2000f8e0203 */
[----:B------:R-:W-:Y:S01]  /*0050*/  CS2R R2, SR_CLOCKLO ;  /* 0x0000000000027805 */ /* 0x000fe20000015000 */
[----:B------:R-:W0:Y:S03]  /*0060*/  LDCU UR4, c[0x0][0x398] ;  /* 0x00007300ff0477ac */ /* 0x000e260008000800 */
[----:B0-----:R-:W-:-:S13]  /*0070*/  ISETP.GE.U32.AND P0, PT, R0, UR4, PT ;  /* 0x0000000400007c0c */ /* 0x001fda000bf06070 */
[----:B------:R-:W-:Y:S05]  /*0080*/  @P0 EXIT ;  /* 0x000000000000094d */ /* 0x000fea0003800000 */
[----:B------:R-:W-:Y:S01]  /*0090*/  IADD3 R2, P0, PT, R0, R2, RZ ;  /* 0x0000000200027210 */ /* 0x000fe20007f1e0ff */
[----:B------:R-:W0:Y:S01]  /*00a0*/  LDCU.64 UR6, c[0x0][0x390] ;  /* 0x00007200ff0677ac */ /* 0x000e220008000a00 */
[----:B------:R-:W-:Y:S01]  /*00b0*/  IMAD.MOV.U32 R10, RZ, RZ, 0x2f800000 ;  /* 0x2f800000ff0a7424 */ /* 0x000fe200078e00ff */
[----:B------:R-:W1:Y:S01]  /*00c0*/  LDC.64 R8, c[0x0][0x380] ;  /* 0x0000e000ff087b82 */ /* 0x000e620000000a00 */
[----:B------:R-:W-:Y:S01]  /*00d0*/  LOP3.LUT R2, R2, 0xaad26b49, RZ, 0x3c, !PT ;  /* 0xaad26b4902027812 */ /* 0x000fe200078e3cff */
[----:B------:R-:W2:Y:S04]  /*00e0*/  LDCU.64 UR4, c[0x0][0x358] ;  /* 0x00006b00ff0477ac */ /* 0x000ea80008000a00 */
[----:B------:R-:W-:-:S04]  /*00f0*/  IMAD R5, R2, 0x4182bed5, RZ ;  /* 0x4182bed502057824 */ /* 0x000fc800078e02ff */
[C---:B------:R-:W-:Y:S02]  /*0100*/  VIADD R4, R5.reuse, 0x75bcd15 ;  /* 0x075bcd1505047836 */ /* 0x040fe40000000000 */
[----:B------:R-:W-:-:S03]  /*0110*/  VIADD R2, R5, 0x583f19 ;  /* 0x00583f1905027836 */ /* 0x000fc60000000000 */
[----:B------:R-:W-:-:S04]  /*0120*/  SHF.R.U32.HI R7, RZ, 0x2, R4 ;  /* 0x00000002ff077819 */ /* 0x000fc80000011604 */
[----:B------:R-:W-:Y:S01]  /*0130*/  LOP3.LUT R7, R7, R4, RZ, 0x3c, !PT ;  /* 0x0000000407077212 */ /* 0x000fe200078e3cff */
[----:B------:R-:W-:Y:S02]  /*0140*/  IMAD.X R4, RZ, RZ, R3, P0 ;  /* 0x000000ffff047224 */ /* 0x000fe400000e0603 */
[----:B------:R-:W-:Y:S02]  /*0150*/  IMAD.SHL.U32 R3, R2, 0x10, RZ ;  /* 0x0000001002037824 */ /* 0x000fe400078e00ff */
[----:B------:R-:W-:Y:S01]  /*0160*/  IMAD.SHL.U32 R6, R7, 0x2, RZ ;  /* 0x0000000207067824 */ /* 0x000fe200078e00ff */
[----:B------:R-:W-:-:S04]  /*0170*/  LOP3.LUT R4, R4, 0xf7dcefdd, RZ, 0x3c, !PT ;  /* 0xf7dcefdd04047812 */ /* 0x000fc800078e3cff */
[----:B------:R-:W-:Y:S01]  /*0180*/  LOP3.LUT R6, R2, R3, R6, 0x96, !PT ;  /* 0x0000000302067212 */ /* 0x000fe200078e9606 */
[----:B------:R-:W-:Y:S01]  /*0190*/  IMAD R5, R4, -0x658354e5, R5 ;  /* 0x9a7cab1b04057824 */ /* 0x000fe200078e0205 */
[----:B------:R-:W0:Y:S02]  /*01a0*/  LDC.64 R2, c[0x0][0x388] ;  /* 0x0000e200ff027b82 */ /* 0x000e240000000a00 */
[----:B------:R-:W-:-:S04]  /*01b0*/  LOP3.LUT R6, R6, R7, RZ, 0x3c, !PT ;  /* 0x0000000706067212 */ /* 0x000fc800078e3cff */
[----:B------:R-:W-:-:S04]  /*01c0*/  IADD3 R5, PT, PT, R5, 0x6a788e, R6 ;  /* 0x006a788e05057810 */ /* 0x000fc80007ffe006 */
[----:B------:R-:W-:-:S05]  /*01d0*/  I2FP.F32.U32 R5, R5 ;  /* 0x0000000500057245 */ /* 0x000fca0000201000 */
[----:B------:R-:W-:-:S04]  /*01e0*/  FFMA R10, R5, R10, 1.1641532182693481445e-10 ;  /* 0x2f000000050a7423 */ /* 0x000fc8000000000a */
[----:B------:R-:W3:Y:S01]  /*01f0*/  F2F.F64.F32 R4, R10 ;  /* 0x0000000a00047310 */ /* 0x000ee20000201800 */
[----:B0-----:R-:W-:-:S08]  /*0200*/  DADD R6, -R2, UR6 ;  /* 0x0000000602067e29 */ /* 0x001fd00008000100 */
[----:B---3--:R-:W-:Y:S01]  /*0210*/  DFMA R4, R4, R6, R2 ;  /* 0x000000060404722b */ /* 0x008fe20000000002 */
[----:B-1----:R-:W-:-:S06]  /*0220*/  IMAD.WIDE.U32 R2, R0, 0x8, R8 ;  /* 0x0000000800027825 */ /* 0x002fcc00078e0008 */
[----:B--2---:R-:W-:Y:S01]  /*0230*/  STG.E.64 desc[UR4][R2.64], R4 ;  /* 0x0000000402007986 */ /* 0x004fe2000c101b04 */
[----:B------:R-:W-:Y:S05]  /*0240*/  EXIT ;  /* 0x000000000000794d */ /* 0x000fea0003800000 */
.L_x_12:
        /* <DEDUP_REMOVED lines=11> */
.L_x_21:


//--------------------- .nv.global.init           --------------------------
	.section	.nv.global.init,"aw",@progbits
	.align	4
.nv.global.init:
	.type		mrg32k3aM1SubSeq,@object
	.size		mrg32k3aM1SubSeq,(mrg32k3aM2SubSeq - mrg32k3aM1SubSeq)
mrg32k3aM1SubSeq:
        /*0000*/ 	.byte	0x0b, 0xcc, 0xee, 0x04, 0x73, 0x29, 0x8b, 0x6f, 0xf6, 0x53, 0x03, 0xf6, 0x23, 0xf6, 0xea, 0xda
        /* <DEDUP_REMOVED lines=125> */
	.type		mrg32k3aM2SubSeq,@object
	.size		mrg32k3aM2SubSeq,(mrg32k3aM1 - mrg32k3aM2SubSeq)
mrg32k3aM2SubSeq:
        /* <DEDUP_REMOVED lines=126> */
	.type		mrg32k3aM1,@object
	.size		mrg32k3aM1,(mrg32k3aM1Seq - mrg32k3aM1)
mrg32k3aM1:
        /* <DEDUP_REMOVED lines=144> */
	.type		mrg32k3aM1Seq,@object
	.size		mrg32k3aM1Seq,(mrg32k3aM2 - mrg32k3aM1Seq)
mrg32k3aM1Seq:
        /* <DEDUP_REMOVED lines=144> */
	.type		mrg32k3aM2,@object
	.size		mrg32k3aM2,(mrg32k3aM2Seq - mrg32k3aM2)
mrg32k3aM2:
        /* <DEDUP_REMOVED lines=144> */
	.type		mrg32k3aM2Seq,@object
	.size		mrg32k3aM2Seq,(precalc_xorwow_matrix - mrg32k3aM2Seq)
mrg32k3aM2Seq:
        /* <DEDUP_REMOVED lines=144> */
	.type		precalc_xorwow_matrix,@object
	.size		precalc_xorwow_matrix,(precalc_xorwow_offset_matrix - precalc_xorwow_matrix)
precalc_xorwow_matrix:
        /* <DEDUP_REMOVED lines=6400> */
	.type		precalc_xorwow_offset_matrix,@object
	.size		precalc_xorwow_offset_matrix,(.L_1 - precalc_xorwow_offset_matrix)
precalc_xorwow_offset_matrix:
        /* <DEDUP_REMOVED lines=6400> */
.L_1:


//--------------------- .nv.shared._ZN5cntns18max_element_kernelEPdPii --------------------------
	.section	.nv.shared._ZN5cntns18max_element_kernelEPdPii,"aw",@nobits
	.sectionflags	@""
	.align	16
	.zero		1024


//--------------------- .nv.shared.reserved.0     --------------------------
	.section	.nv.shared.reserved.0,"aw",@nobits
	.weak		__nv_reservedSMEM_offset_0_alias
	.size		__nv_reservedSMEM_offset_0_alias, 0, 64
	.other		__nv_reservedSMEM_offset_0_alias,@"STO_CUDA_RESERVED_SHARED STV_DEFAULT"
__nv_reservedSMEM_offset_0_alias:
	.zero		0
	.zero		64


//--------------------- .nv.shared._ZN5cntns20outer_product_kernelEPKdS1_Pdjj --------------------------
	.section	.nv.shared._ZN5cntns20outer_product_kernelEPKdS1_Pdjj,"aw",@nobits
	.sectionflags	@""
	.align	16
	.zero		1024


//--------------------- .nv.shared._ZN5cntns20vector_scalar_kernelEPKddPdi --------------------------
	.section	.nv.shared._ZN5cntns20vector_scalar_kernelEPKddPdi,"aw",@nobits
	.sectionflags	@""
	.align	16
	.zero		1024


//--------------------- .nv.shared._ZN5cntns17vector_mul_kernelEPKdS1_Pdi --------------------------
	.section	.nv.shared._ZN5cntns17vector_mul_kernelEPKdS1_Pdi,"aw",@nobits
	.sectionflags	@""
	.align	16
	.zero		1024


//--------------------- .nv.shared._ZN5cntns17vector_sub_kernelEPKdS1_Pdi --------------------------
	.section	.nv.shared._ZN5cntns17vector_sub_kernelEPKdS1_Pdi,"aw",@nobits
	.sectionflags	@""
	.align	16
	.zero		1024


//--------------------- .nv.shared._ZN5cntns17vector_add_kernelEPKdS1_Pdi --------------------------
	.section	.nv.shared._ZN5cntns17vector_add_kernelEPKdS1_Pdi,"aw",@nobits
	.sectionflags	@""
	.align	16
	.zero		1024


//--------------------- .nv.shared._ZN5cntns19vector_reset_kernelEPdi --------------------------
	.section	.nv.shared._ZN5cntns19vector_reset_kernelEPdi,"aw",@nobits
	.sectionflags	@""
	.align	16
	.zero		1024


//--------------------- .nv.shared._ZN5cntns18vector_fill_kernelEPddi --------------------------
	.section	.nv.shared._ZN5cntns18vector_fill_kernelEPddi,"aw",@nobits
	.sectionflags	@""
	.align	16
	.zero		1024


//--------------------- .nv.shared._ZN5cntns23vector_randomize_kernelEPdddi --------------------------
	.section	.nv.shared._ZN5cntns23vector_randomize_kernelEPdddi,"aw",@nobits
	.sectionflags	@""
	.align	16
	.zero		1024


//--------------------- .nv.constant0._ZN5cntns18max_element_kernelEPdPii --------------------------
	.section	.nv.constant0._ZN5cntns18max_element_kernelEPdPii,"a",@progbits
	.sectionflags	@""
	.align	4
.nv.constant0._ZN5cntns18max_element_kernelEPdPii:
	.zero		916


//--------------------- .nv.constant0._ZN5cntns20outer_product_kernelEPKdS1_Pdjj --------------------------
	.section	.nv.constant0._ZN5cntns20outer_product_kernelEPKdS1_Pdjj,"a",@progbits
	.sectionflags	@""
	.align	4
.nv.constant0._ZN5cntns20outer_product_kernelEPKdS1_Pdjj:
	.zero		928


//--------------------- .nv.constant0._ZN5cntns20vector_scalar_kernelEPKddPdi --------------------------
	.section	.nv.constant0._ZN5cntns20vector_scalar_kernelEPKddPdi,"a",@progbits
	.sectionflags	@""
	.align	4
.nv.constant0._ZN5cntns20vector_scalar_kernelEPKddPdi:
	.zero		924


//--------------------- .nv.constant0._ZN5cntns17vector_mul_kernelEPKdS1_Pdi --------------------------
	.section	.nv.constant0._ZN5cntns17vector_mul_kernelEPKdS1_Pdi,"a",@progbits
	.sectionflags	@""
	.align	4
.nv.constant0._ZN5cntns17vector_mul_kernelEPKdS1_Pdi:
	.zero		924


//--------------------- .nv.constant0._ZN5cntns17vector_sub_kernelEPKdS1_Pdi --------------------------
	.section	.nv.constant0._ZN5cntns17vector_sub_kernelEPKdS1_Pdi,"a",@progbits
	.sectionflags	@""
	.align	4
.nv.constant0._ZN5cntns17vector_sub_kernelEPKdS1_Pdi:
	.zero		924


//--------------------- .nv.constant0._ZN5cntns17vector_add_kernelEPKdS1_Pdi --------------------------
	.section	.nv.constant0._ZN5cntns17vector_add_kernelEPKdS1_Pdi,"a",@progbits
	.sectionflags	@""
	.align	4
.nv.constant0._ZN5cntns17vector_add_kernelEPKdS1_Pdi:
	.zero		924


//--------------------- .nv.constant0._ZN5cntns19vector_reset_kernelEPdi --------------------------
	.section	.nv.constant0._ZN5cntns19vector_reset_kernelEPdi,"a",@progbits
	.sectionflags	@""
	.align	4
.nv.constant0._ZN5cntns19vector_reset_kernelEPdi:
	.zero		908


//--------------------- .nv.constant0._ZN5cntns18vector_fill_kernelEPddi --------------------------
	.section	.nv.constant0._ZN5cntns18vector_fill_kernelEPddi,"a",@progbits
	.sectionflags	@""
	.align	4
.nv.constant0._ZN5cntns18vector_fill_kernelEPddi:
	.zero		916


//--------------------- .nv.constant0._ZN5cntns23vector_randomize_kernelEPdddi --------------------------
	.section	.nv.constant0._ZN5cntns23vector_randomize_kernelEPdddi,"a",@progbits
	.sectionflags	@""
	.align	4
.nv.constant0._ZN5cntns23vector_randomize_kernelEPdddi:
	.zero		924


//--------------------- SYMBOLS --------------------------

	.type		.nv.reservedSmem.offset0,@object
	.size		.nv.reservedSmem.offset0,0x4
	.type		.nv.reservedSmem.cap,@object
	.size		.nv.reservedSmem.cap,0x4
